//
// Generated by NVIDIA NVVM Compiler
//
// Compiler Build ID: CL-36424714
// Cuda compilation tools, release 13.0, V13.0.88
// Based on NVVM 20.0.0
//

.version 9.0
.target sm_100
.address_size 64

	// .globl	_Z27flash_attn_2_fwd_f32_kernelPKfS0_S0_iiiiiifPfS1_S1_
.extern .shared .align 16 .b8 sram[];

.visible .entry _Z27flash_attn_2_fwd_f32_kernelPKfS0_S0_iiiiiifPfS1_S1_(
	.param .u64 .ptr .align 1 _Z27flash_attn_2_fwd_f32_kernelPKfS0_S0_iiiiiifPfS1_S1__param_0,
	.param .u64 .ptr .align 1 _Z27flash_attn_2_fwd_f32_kernelPKfS0_S0_iiiiiifPfS1_S1__param_1,
	.param .u64 .ptr .align 1 _Z27flash_attn_2_fwd_f32_kernelPKfS0_S0_iiiiiifPfS1_S1__param_2,
	.param .u32 _Z27flash_attn_2_fwd_f32_kernelPKfS0_S0_iiiiiifPfS1_S1__param_3,
	.param .u32 _Z27flash_attn_2_fwd_f32_kernelPKfS0_S0_iiiiiifPfS1_S1__param_4,
	.param .u32 _Z27flash_attn_2_fwd_f32_kernelPKfS0_S0_iiiiiifPfS1_S1__param_5,
	.param .u32 _Z27flash_attn_2_fwd_f32_kernelPKfS0_S0_iiiiiifPfS1_S1__param_6,
	.param .u32 _Z27flash_attn_2_fwd_f32_kernelPKfS0_S0_iiiiiifPfS1_S1__param_7,
	.param .u32 _Z27flash_attn_2_fwd_f32_kernelPKfS0_S0_iiiiiifPfS1_S1__param_8,
	.param .f32 _Z27flash_attn_2_fwd_f32_kernelPKfS0_S0_iiiiiifPfS1_S1__param_9,
	.param .u64 .ptr .align 1 _Z27flash_attn_2_fwd_f32_kernelPKfS0_S0_iiiiiifPfS1_S1__param_10,
	.param .u64 .ptr .align 1 _Z27flash_attn_2_fwd_f32_kernelPKfS0_S0_iiiiiifPfS1_S1__param_11,
	.param .u64 .ptr .align 1 _Z27flash_attn_2_fwd_f32_kernelPKfS0_S0_iiiiiifPfS1_S1__param_12
)
{
	.reg .pred 	%p<87>;
	.reg .b32 	%r<357>;
	.reg .b32 	%f<718>;
	.reg .b64 	%rd<86>;

	ld.param.u64 	%rd13, [_Z27flash_attn_2_fwd_f32_kernelPKfS0_S0_iiiiiifPfS1_S1__param_0];
	ld.param.u64 	%rd14, [_Z27flash_attn_2_fwd_f32_kernelPKfS0_S0_iiiiiifPfS1_S1__param_1];
	ld.param.u64 	%rd15, [_Z27flash_attn_2_fwd_f32_kernelPKfS0_S0_iiiiiifPfS1_S1__param_2];
	ld.param.u32 	%r112, [_Z27flash_attn_2_fwd_f32_kernelPKfS0_S0_iiiiiifPfS1_S1__param_3];
	ld.param.u32 	%r113, [_Z27flash_attn_2_fwd_f32_kernelPKfS0_S0_iiiiiifPfS1_S1__param_4];
	ld.param.u32 	%r114, [_Z27flash_attn_2_fwd_f32_kernelPKfS0_S0_iiiiiifPfS1_S1__param_5];
	ld.param.u32 	%r115, [_Z27flash_attn_2_fwd_f32_kernelPKfS0_S0_iiiiiifPfS1_S1__param_6];
	ld.param.u32 	%r116, [_Z27flash_attn_2_fwd_f32_kernelPKfS0_S0_iiiiiifPfS1_S1__param_7];
	ld.param.u32 	%r117, [_Z27flash_attn_2_fwd_f32_kernelPKfS0_S0_iiiiiifPfS1_S1__param_8];
	ld.param.f32 	%f76, [_Z27flash_attn_2_fwd_f32_kernelPKfS0_S0_iiiiiifPfS1_S1__param_9];
	ld.param.u64 	%rd16, [_Z27flash_attn_2_fwd_f32_kernelPKfS0_S0_iiiiiifPfS1_S1__param_10];
	ld.param.u64 	%rd17, [_Z27flash_attn_2_fwd_f32_kernelPKfS0_S0_iiiiiifPfS1_S1__param_11];
	ld.param.u64 	%rd18, [_Z27flash_attn_2_fwd_f32_kernelPKfS0_S0_iiiiiifPfS1_S1__param_12];
	cvta.to.global.u64 	%rd1, %rd15;
	cvta.to.global.u64 	%rd2, %rd14;
	cvta.to.global.u64 	%rd3, %rd13;
	cvta.to.global.u64 	%rd4, %rd18;
	cvta.to.global.u64 	%rd5, %rd16;
	cvta.to.global.u64 	%rd6, %rd17;
	mul.lo.s32 	%r1, %r116, %r113;
	setp.lt.s32 	%p1, %r114, 1;
	@%p1 bra 	$L__BB0_121;
	mov.u32 	%r119, %ctaid.y;
	mul.lo.s32 	%r120, %r112, %r119;
	mov.u32 	%r121, %nctaid.y;
	mov.u32 	%r122, %ctaid.x;
	mul.lo.s32 	%r123, %r122, %r121;
	mad.lo.s32 	%r124, %r123, %r112, %r120;
	shl.b32 	%r125, %r1, 2;
	mov.u32 	%r126, sram;
	add.s32 	%r2, %r126, %r125;
	add.s32 	%r3, %r2, %r125;
	add.s32 	%r4, %r3, %r125;
	mov.u32 	%r127, %tid.x;
	mul.lo.s32 	%r5, %r113, %r127;
	mad.lo.s32 	%r6, %r124, %r113, %r5;
	add.s32 	%r7, %r124, %r127;
	mul.lo.s32 	%r8, %r116, %r127;
	add.s32 	%r9, %r113, -1;
	and.b32  	%r10, %r113, 7;
	add.s32 	%r11, %r10, -1;
	and.b32  	%r12, %r113, 3;
	and.b32  	%r13, %r113, 15;
	add.s32 	%r14, %r116, -1;
	and.b32  	%r15, %r116, 7;
	add.s32 	%r16, %r15, -1;
	and.b32  	%r17, %r116, 3;
	add.s32 	%r18, %r17, -1;
	and.b32  	%r19, %r113, 2147483640;
	and.b32  	%r20, %r113, 1;
	mul.f32 	%f1, %f76, 0f00000000;
	and.b32  	%r21, %r116, 2147483640;
	and.b32  	%r22, %r116, 1;
	and.b32  	%r23, %r113, 2147483632;
	shl.b32 	%r128, %r127, 2;
	shl.b32 	%r129, %r116, 2;
	add.s32 	%r130, %r128, %r129;
	mad.lo.s32 	%r131, %r113, %r130, %r126;
	add.s32 	%r24, %r131, 16;
	shl.b32 	%r132, %r116, 3;
	add.s32 	%r133, %r132, %r128;
	mad.lo.s32 	%r134, %r113, %r133, %r126;
	add.s32 	%r25, %r134, 16;
	mov.b32 	%r313, 0;
$L__BB0_2:
	setp.lt.s32 	%p2, %r113, 1;
	@%p2 bra 	$L__BB0_14;
	setp.lt.u32 	%p3, %r9, 7;
	mad.lo.s32 	%r27, %r313, %r1, %r6;
	mov.b32 	%r319, 0;
	@%p3 bra 	$L__BB0_6;
	and.b32  	%r136, %r113, 2147483640;
	neg.s32 	%r317, %r136;
	mov.u32 	%r314, %r25;
	mov.u32 	%r315, %r24;
	mov.u32 	%r316, %r27;
$L__BB0_5:
	.pragma "nounroll";
	mul.wide.s32 	%rd19, %r316, 4;
	add.s64 	%rd20, %rd2, %rd19;
	add.s64 	%rd21, %rd1, %rd19;
	ld.global.f32 	%f77, [%rd20];
	st.shared.f32 	[%r315+-16], %f77;
	ld.global.f32 	%f78, [%rd21];
	st.shared.f32 	[%r314+-16], %f78;
	ld.global.f32 	%f79, [%rd20+4];
	st.shared.f32 	[%r315+-12], %f79;
	ld.global.f32 	%f80, [%rd21+4];
	st.shared.f32 	[%r314+-12], %f80;
	ld.global.f32 	%f81, [%rd20+8];
	st.shared.f32 	[%r315+-8], %f81;
	ld.global.f32 	%f82, [%rd21+8];
	st.shared.f32 	[%r314+-8], %f82;
	ld.global.f32 	%f83, [%rd20+12];
	st.shared.f32 	[%r315+-4], %f83;
	ld.global.f32 	%f84, [%rd21+12];
	st.shared.f32 	[%r314+-4], %f84;
	ld.global.f32 	%f85, [%rd20+16];
	st.shared.f32 	[%r315], %f85;
	ld.global.f32 	%f86, [%rd21+16];
	st.shared.f32 	[%r314], %f86;
	ld.global.f32 	%f87, [%rd20+20];
	st.shared.f32 	[%r315+4], %f87;
	ld.global.f32 	%f88, [%rd21+20];
	st.shared.f32 	[%r314+4], %f88;
	ld.global.f32 	%f89, [%rd20+24];
	st.shared.f32 	[%r315+8], %f89;
	ld.global.f32 	%f90, [%rd21+24];
	st.shared.f32 	[%r314+8], %f90;
	ld.global.f32 	%f91, [%rd20+28];
	st.shared.f32 	[%r315+12], %f91;
	ld.global.f32 	%f92, [%rd21+28];
	st.shared.f32 	[%r314+12], %f92;
	add.s32 	%r317, %r317, 8;
	add.s32 	%r316, %r316, 8;
	add.s32 	%r315, %r315, 32;
	add.s32 	%r314, %r314, 32;
	setp.ne.s32 	%p4, %r317, 0;
	mov.u32 	%r319, %r19;
	@%p4 bra 	$L__BB0_5;
$L__BB0_6:
	setp.eq.s32 	%p5, %r10, 0;
	@%p5 bra 	$L__BB0_14;
	setp.lt.u32 	%p6, %r11, 3;
	@%p6 bra 	$L__BB0_9;
	add.s32 	%r137, %r27, %r319;
	mul.wide.s32 	%rd22, %r137, 4;
	add.s64 	%rd23, %rd2, %rd22;
	ld.global.f32 	%f93, [%rd23];
	add.s32 	%r138, %r319, %r5;
	shl.b32 	%r139, %r138, 2;
	add.s32 	%r140, %r2, %r139;
	st.shared.f32 	[%r140], %f93;
	add.s64 	%rd24, %rd1, %rd22;
	ld.global.f32 	%f94, [%rd24];
	add.s32 	%r141, %r3, %r139;
	st.shared.f32 	[%r141], %f94;
	ld.global.f32 	%f95, [%rd23+4];
	st.shared.f32 	[%r140+4], %f95;
	ld.global.f32 	%f96, [%rd24+4];
	st.shared.f32 	[%r141+4], %f96;
	ld.global.f32 	%f97, [%rd23+8];
	st.shared.f32 	[%r140+8], %f97;
	ld.global.f32 	%f98, [%rd24+8];
	st.shared.f32 	[%r141+8], %f98;
	ld.global.f32 	%f99, [%rd23+12];
	st.shared.f32 	[%r140+12], %f99;
	ld.global.f32 	%f100, [%rd24+12];
	st.shared.f32 	[%r141+12], %f100;
	add.s32 	%r319, %r319, 4;
$L__BB0_9:
	setp.eq.s32 	%p7, %r12, 0;
	@%p7 bra 	$L__BB0_14;
	setp.eq.s32 	%p8, %r12, 1;
	@%p8 bra 	$L__BB0_12;
	add.s32 	%r142, %r27, %r319;
	mul.wide.s32 	%rd25, %r142, 4;
	add.s64 	%rd26, %rd2, %rd25;
	ld.global.f32 	%f101, [%rd26];
	add.s32 	%r143, %r319, %r5;
	shl.b32 	%r144, %r143, 2;
	add.s32 	%r145, %r2, %r144;
	st.shared.f32 	[%r145], %f101;
	add.s64 	%rd27, %rd1, %rd25;
	ld.global.f32 	%f102, [%rd27];
	add.s32 	%r146, %r3, %r144;
	st.shared.f32 	[%r146], %f102;
	ld.global.f32 	%f103, [%rd26+4];
	st.shared.f32 	[%r145+4], %f103;
	ld.global.f32 	%f104, [%rd27+4];
	st.shared.f32 	[%r146+4], %f104;
	add.s32 	%r319, %r319, 2;
$L__BB0_12:
	setp.eq.s32 	%p9, %r20, 0;
	@%p9 bra 	$L__BB0_14;
	add.s32 	%r147, %r27, %r319;
	mul.wide.s32 	%rd28, %r147, 4;
	add.s64 	%rd29, %rd2, %rd28;
	ld.global.f32 	%f105, [%rd29];
	add.s32 	%r148, %r319, %r5;
	shl.b32 	%r149, %r148, 2;
	add.s32 	%r150, %r2, %r149;
	st.shared.f32 	[%r150], %f105;
	add.s64 	%rd30, %rd1, %rd28;
	ld.global.f32 	%f106, [%rd30];
	add.s32 	%r151, %r3, %r149;
	st.shared.f32 	[%r151], %f106;
$L__BB0_14:
	setp.lt.s32 	%p10, %r115, 1;
	bar.sync 	0;
	@%p10 bra 	$L__BB0_120;
	@%p2 bra 	$L__BB0_84;
	mov.b32 	%r321, 0;
$L__BB0_17:
	setp.lt.u32 	%p40, %r9, 15;
	mad.lo.s32 	%r43, %r321, %r1, %r6;
	mov.b32 	%r332, 0;
	@%p40 bra 	$L__BB0_20;
	mov.b32 	%r322, 0;
$L__BB0_19:
	.pragma "nounroll";
	add.s32 	%r194, %r43, %r322;
	mul.wide.s32 	%rd69, %r194, 4;
	add.s64 	%rd70, %rd3, %rd69;
	ld.global.f32 	%f366, [%rd70];
	add.s32 	%r195, %r322, %r5;
	shl.b32 	%r196, %r195, 2;
	mov.u32 	%r197, sram;
	add.s32 	%r198, %r197, %r196;
	st.shared.f32 	[%r198], %f366;
	ld.global.f32 	%f367, [%rd70+4];
	st.shared.f32 	[%r198+4], %f367;
	ld.global.f32 	%f368, [%rd70+8];
	st.shared.f32 	[%r198+8], %f368;
	ld.global.f32 	%f369, [%rd70+12];
	st.shared.f32 	[%r198+12], %f369;
	ld.global.f32 	%f370, [%rd70+16];
	st.shared.f32 	[%r198+16], %f370;
	ld.global.f32 	%f371, [%rd70+20];
	st.shared.f32 	[%r198+20], %f371;
	ld.global.f32 	%f372, [%rd70+24];
	st.shared.f32 	[%r198+24], %f372;
	ld.global.f32 	%f373, [%rd70+28];
	st.shared.f32 	[%r198+28], %f373;
	ld.global.f32 	%f374, [%rd70+32];
	st.shared.f32 	[%r198+32], %f374;
	ld.global.f32 	%f375, [%rd70+36];
	st.shared.f32 	[%r198+36], %f375;
	ld.global.f32 	%f376, [%rd70+40];
	st.shared.f32 	[%r198+40], %f376;
	ld.global.f32 	%f377, [%rd70+44];
	st.shared.f32 	[%r198+44], %f377;
	ld.global.f32 	%f378, [%rd70+48];
	st.shared.f32 	[%r198+48], %f378;
	ld.global.f32 	%f379, [%rd70+52];
	st.shared.f32 	[%r198+52], %f379;
	ld.global.f32 	%f380, [%rd70+56];
	st.shared.f32 	[%r198+56], %f380;
	ld.global.f32 	%f381, [%rd70+60];
	st.shared.f32 	[%r198+60], %f381;
	add.s32 	%r322, %r322, 16;
	setp.eq.s32 	%p41, %r322, %r23;
	mov.u32 	%r332, %r23;
	@%p41 bra 	$L__BB0_20;
	bra.uni 	$L__BB0_19;
$L__BB0_20:
	setp.eq.s32 	%p42, %r13, 0;
	@%p42 bra 	$L__BB0_21;
	bra.uni 	$L__BB0_71;
$L__BB0_21:
	setp.lt.s32 	%p49, %r116, 1;
	mad.lo.s32 	%r214, %r321, %r117, %r7;
	mul.wide.s32 	%rd76, %r214, 4;
	add.s64 	%rd7, %rd6, %rd76;
	ld.global.f32 	%f2, [%rd7];
	add.s64 	%rd8, %rd5, %rd76;
	ld.global.f32 	%f3, [%rd8];
	mov.f32 	%f685, 0fFF800000;
	@%p49 bra 	$L__BB0_81;
	mov.f32 	%f685, 0fFF800000;
	mov.b32 	%r334, 0;
$L__BB0_23:
	setp.lt.u32 	%p50, %r9, 7;
	mul.lo.s32 	%r67, %r334, %r113;
	mov.f32 	%f693, 0f00000000;
	mov.b32 	%r337, 0;
	@%p50 bra 	$L__BB0_26;
	mov.f32 	%f693, 0f00000000;
	mov.b32 	%r335, 0;
$L__BB0_25:
	.pragma "nounroll";
	add.s32 	%r218, %r335, %r5;
	shl.b32 	%r219, %r218, 2;
	mov.u32 	%r220, sram;
	add.s32 	%r221, %r220, %r219;
	ld.shared.f32 	%f402, [%r221];
	add.s32 	%r222, %r335, %r67;
	shl.b32 	%r223, %r222, 2;
	add.s32 	%r224, %r2, %r223;
	ld.shared.f32 	%f403, [%r224];
	fma.rn.f32 	%f404, %f402, %f403, %f693;
	ld.shared.f32 	%f405, [%r221+4];
	ld.shared.f32 	%f406, [%r224+4];
	fma.rn.f32 	%f407, %f405, %f406, %f404;
	ld.shared.f32 	%f408, [%r221+8];
	ld.shared.f32 	%f409, [%r224+8];
	fma.rn.f32 	%f410, %f408, %f409, %f407;
	ld.shared.f32 	%f411, [%r221+12];
	ld.shared.f32 	%f412, [%r224+12];
	fma.rn.f32 	%f413, %f411, %f412, %f410;
	ld.shared.f32 	%f414, [%r221+16];
	ld.shared.f32 	%f415, [%r224+16];
	fma.rn.f32 	%f416, %f414, %f415, %f413;
	ld.shared.f32 	%f417, [%r221+20];
	ld.shared.f32 	%f418, [%r224+20];
	fma.rn.f32 	%f419, %f417, %f418, %f416;
	ld.shared.f32 	%f420, [%r221+24];
	ld.shared.f32 	%f421, [%r224+24];
	fma.rn.f32 	%f422, %f420, %f421, %f419;
	ld.shared.f32 	%f423, [%r221+28];
	ld.shared.f32 	%f424, [%r224+28];
	fma.rn.f32 	%f693, %f423, %f424, %f422;
	add.s32 	%r335, %r335, 8;
	setp.ne.s32 	%p51, %r335, %r19;
	mov.u32 	%r337, %r19;
	@%p51 bra 	$L__BB0_25;
$L__BB0_26:
	setp.eq.s32 	%p52, %r10, 0;
	@%p52 bra 	$L__BB0_80;
	setp.lt.u32 	%p53, %r11, 3;
	@%p53 bra 	$L__BB0_29;
	add.s32 	%r225, %r337, %r5;
	shl.b32 	%r226, %r225, 2;
	mov.u32 	%r227, sram;
	add.s32 	%r228, %r227, %r226;
	ld.shared.f32 	%f426, [%r228];
	add.s32 	%r229, %r337, %r67;
	shl.b32 	%r230, %r229, 2;
	add.s32 	%r231, %r2, %r230;
	ld.shared.f32 	%f427, [%r231];
	fma.rn.f32 	%f428, %f426, %f427, %f693;
	ld.shared.f32 	%f429, [%r228+4];
	ld.shared.f32 	%f430, [%r231+4];
	fma.rn.f32 	%f431, %f429, %f430, %f428;
	ld.shared.f32 	%f432, [%r228+8];
	ld.shared.f32 	%f433, [%r231+8];
	fma.rn.f32 	%f434, %f432, %f433, %f431;
	ld.shared.f32 	%f435, [%r228+12];
	ld.shared.f32 	%f436, [%r231+12];
	fma.rn.f32 	%f693, %f435, %f436, %f434;
	add.s32 	%r337, %r337, 4;
$L__BB0_29:
	setp.eq.s32 	%p54, %r12, 0;
	@%p54 bra 	$L__BB0_80;
	setp.eq.s32 	%p55, %r12, 1;
	@%p55 bra 	$L__BB0_32;
	add.s32 	%r232, %r337, %r5;
	shl.b32 	%r233, %r232, 2;
	mov.u32 	%r234, sram;
	add.s32 	%r235, %r234, %r233;
	ld.shared.f32 	%f438, [%r235];
	add.s32 	%r236, %r337, %r67;
	shl.b32 	%r237, %r236, 2;
	add.s32 	%r238, %r2, %r237;
	ld.shared.f32 	%f439, [%r238];
	fma.rn.f32 	%f440, %f438, %f439, %f693;
	ld.shared.f32 	%f441, [%r235+4];
	ld.shared.f32 	%f442, [%r238+4];
	fma.rn.f32 	%f693, %f441, %f442, %f440;
	add.s32 	%r337, %r337, 2;
$L__BB0_32:
	setp.eq.s32 	%p56, %r20, 0;
	@%p56 bra 	$L__BB0_80;
	add.s32 	%r239, %r337, %r5;
	shl.b32 	%r240, %r239, 2;
	mov.u32 	%r241, sram;
	add.s32 	%r242, %r241, %r240;
	ld.shared.f32 	%f443, [%r242];
	add.s32 	%r243, %r337, %r67;
	shl.b32 	%r244, %r243, 2;
	add.s32 	%r245, %r2, %r244;
	ld.shared.f32 	%f444, [%r245];
	fma.rn.f32 	%f693, %f443, %f444, %f693;
	bra.uni 	$L__BB0_80;
$L__BB0_34:
	max.f32 	%f8, %f2, %f685;
	sub.f32 	%f523, %f2, %f8;
	mul.f32 	%f524, %f523, 0f3FB8AA3B;
	ex2.approx.f32 	%f525, %f524;
	mul.f32 	%f9, %f3, %f525;
	sub.f32 	%f526, %f685, %f8;
	mul.f32 	%f527, %f526, 0f3FB8AA3B;
	ex2.approx.f32 	%f10, %f527;
	fma.rn.f32 	%f11, %f678, %f10, %f9;
	rcp.rn.f32 	%f12, %f11;
	@%p49 bra 	$L__BB0_82;
	mov.b32 	%r339, 0;
$L__BB0_36:
	setp.lt.u32 	%p77, %r14, 7;
	mov.f32 	%f701, 0f00000000;
	mov.b32 	%r342, 0;
	@%p77 bra 	$L__BB0_39;
	mov.f32 	%f701, 0f00000000;
	mov.b32 	%r340, 0;
$L__BB0_38:
	.pragma "nounroll";
	add.s32 	%r273, %r340, %r8;
	shl.b32 	%r274, %r273, 2;
	add.s32 	%r275, %r4, %r274;
	ld.shared.f32 	%f629, [%r275];
	mad.lo.s32 	%r276, %r340, %r113, %r339;
	shl.b32 	%r277, %r276, 2;
	add.s32 	%r278, %r3, %r277;
	ld.shared.f32 	%f630, [%r278];
	fma.rn.f32 	%f631, %f629, %f630, %f701;
	ld.shared.f32 	%f632, [%r275+4];
	shl.b32 	%r279, %r113, 2;
	add.s32 	%r280, %r278, %r279;
	ld.shared.f32 	%f633, [%r280];
	fma.rn.f32 	%f634, %f632, %f633, %f631;
	ld.shared.f32 	%f635, [%r275+8];
	add.s32 	%r281, %r280, %r279;
	ld.shared.f32 	%f636, [%r281];
	fma.rn.f32 	%f637, %f635, %f636, %f634;
	ld.shared.f32 	%f638, [%r275+12];
	add.s32 	%r282, %r281, %r279;
	ld.shared.f32 	%f639, [%r282];
	fma.rn.f32 	%f640, %f638, %f639, %f637;
	ld.shared.f32 	%f641, [%r275+16];
	add.s32 	%r283, %r282, %r279;
	ld.shared.f32 	%f642, [%r283];
	fma.rn.f32 	%f643, %f641, %f642, %f640;
	ld.shared.f32 	%f644, [%r275+20];
	add.s32 	%r284, %r283, %r279;
	ld.shared.f32 	%f645, [%r284];
	fma.rn.f32 	%f646, %f644, %f645, %f643;
	ld.shared.f32 	%f647, [%r275+24];
	add.s32 	%r285, %r284, %r279;
	ld.shared.f32 	%f648, [%r285];
	fma.rn.f32 	%f649, %f647, %f648, %f646;
	ld.shared.f32 	%f650, [%r275+28];
	add.s32 	%r286, %r285, %r279;
	ld.shared.f32 	%f651, [%r286];
	fma.rn.f32 	%f701, %f650, %f651, %f649;
	add.s32 	%r340, %r340, 8;
	setp.ne.s32 	%p78, %r340, %r21;
	mov.u32 	%r342, %r21;
	@%p78 bra 	$L__BB0_38;
$L__BB0_39:
	setp.eq.s32 	%p79, %r15, 0;
	@%p79 bra 	$L__BB0_47;
	setp.lt.u32 	%p80, %r16, 3;
	@%p80 bra 	$L__BB0_42;
	add.s32 	%r287, %r342, %r8;
	shl.b32 	%r288, %r287, 2;
	add.s32 	%r289, %r4, %r288;
	ld.shared.f32 	%f653, [%r289];
	mad.lo.s32 	%r290, %r342, %r113, %r339;
	shl.b32 	%r291, %r290, 2;
	add.s32 	%r292, %r3, %r291;
	ld.shared.f32 	%f654, [%r292];
	fma.rn.f32 	%f655, %f653, %f654, %f701;
	ld.shared.f32 	%f656, [%r289+4];
	shl.b32 	%r293, %r113, 2;
	add.s32 	%r294, %r292, %r293;
	ld.shared.f32 	%f657, [%r294];
	fma.rn.f32 	%f658, %f656, %f657, %f655;
	ld.shared.f32 	%f659, [%r289+8];
	add.s32 	%r295, %r294, %r293;
	ld.shared.f32 	%f660, [%r295];
	fma.rn.f32 	%f661, %f659, %f660, %f658;
	ld.shared.f32 	%f662, [%r289+12];
	add.s32 	%r296, %r295, %r293;
	ld.shared.f32 	%f663, [%r296];
	fma.rn.f32 	%f701, %f662, %f663, %f661;
	add.s32 	%r342, %r342, 4;
$L__BB0_42:
	setp.eq.s32 	%p81, %r17, 0;
	@%p81 bra 	$L__BB0_47;
	setp.eq.s32 	%p82, %r18, 0;
	@%p82 bra 	$L__BB0_45;
	add.s32 	%r297, %r342, %r8;
	shl.b32 	%r298, %r297, 2;
	add.s32 	%r299, %r4, %r298;
	ld.shared.f32 	%f665, [%r299];
	mad.lo.s32 	%r300, %r342, %r113, %r339;
	shl.b32 	%r301, %r300, 2;
	add.s32 	%r302, %r3, %r301;
	ld.shared.f32 	%f666, [%r302];
	fma.rn.f32 	%f667, %f665, %f666, %f701;
	ld.shared.f32 	%f668, [%r299+4];
	shl.b32 	%r303, %r113, 2;
	add.s32 	%r304, %r302, %r303;
	ld.shared.f32 	%f669, [%r304];
	fma.rn.f32 	%f701, %f668, %f669, %f667;
	add.s32 	%r342, %r342, 2;
$L__BB0_45:
	setp.eq.s32 	%p83, %r22, 0;
	@%p83 bra 	$L__BB0_47;
	add.s32 	%r305, %r342, %r8;
	shl.b32 	%r306, %r305, 2;
	add.s32 	%r307, %r4, %r306;
	ld.shared.f32 	%f670, [%r307];
	mad.lo.s32 	%r308, %r342, %r113, %r339;
	shl.b32 	%r309, %r308, 2;
	add.s32 	%r310, %r3, %r309;
	ld.shared.f32 	%f671, [%r310];
	fma.rn.f32 	%f701, %f670, %f671, %f701;
$L__BB0_47:
	add.s32 	%r311, %r43, %r339;
	mul.wide.s32 	%rd84, %r311, 4;
	add.s64 	%rd85, %rd4, %rd84;
	ld.global.f32 	%f672, [%rd85];
	mul.f32 	%f673, %f9, %f672;
	fma.rn.f32 	%f674, %f10, %f701, %f673;
	mul.f32 	%f675, %f12, %f674;
	st.global.f32 	[%rd85], %f675;
	add.s32 	%r339, %r339, 1;
	setp.eq.s32 	%p84, %r339, %r113;
	@%p84 bra 	$L__BB0_59;
	bra.uni 	$L__BB0_36;
$L__BB0_48:
	.pragma "nounroll";
	add.s32 	%r265, %r43, %r324;
	mul.wide.s32 	%rd77, %r265, 4;
	add.s64 	%rd78, %rd4, %rd77;
	ld.global.f32 	%f528, [%rd78];
	fma.rn.f32 	%f529, %f9, %f528, %f37;
	mul.f32 	%f530, %f12, %f529;
	st.global.f32 	[%rd78], %f530;
	ld.global.f32 	%f531, [%rd78+4];
	fma.rn.f32 	%f532, %f9, %f531, %f37;
	mul.f32 	%f533, %f12, %f532;
	st.global.f32 	[%rd78+4], %f533;
	ld.global.f32 	%f534, [%rd78+8];
	fma.rn.f32 	%f535, %f9, %f534, %f37;
	mul.f32 	%f536, %f12, %f535;
	st.global.f32 	[%rd78+8], %f536;
	ld.global.f32 	%f537, [%rd78+12];
	fma.rn.f32 	%f538, %f9, %f537, %f37;
	mul.f32 	%f539, %f12, %f538;
	st.global.f32 	[%rd78+12], %f539;
	ld.global.f32 	%f540, [%rd78+16];
	fma.rn.f32 	%f541, %f9, %f540, %f37;
	mul.f32 	%f542, %f12, %f541;
	st.global.f32 	[%rd78+16], %f542;
	ld.global.f32 	%f543, [%rd78+20];
	fma.rn.f32 	%f544, %f9, %f543, %f37;
	mul.f32 	%f545, %f12, %f544;
	st.global.f32 	[%rd78+20], %f545;
	ld.global.f32 	%f546, [%rd78+24];
	fma.rn.f32 	%f547, %f9, %f546, %f37;
	mul.f32 	%f548, %f12, %f547;
	st.global.f32 	[%rd78+24], %f548;
	ld.global.f32 	%f549, [%rd78+28];
	fma.rn.f32 	%f550, %f9, %f549, %f37;
	mul.f32 	%f551, %f12, %f550;
	st.global.f32 	[%rd78+28], %f551;
	ld.global.f32 	%f552, [%rd78+32];
	fma.rn.f32 	%f553, %f9, %f552, %f37;
	mul.f32 	%f554, %f12, %f553;
	st.global.f32 	[%rd78+32], %f554;
	ld.global.f32 	%f555, [%rd78+36];
	fma.rn.f32 	%f556, %f9, %f555, %f37;
	mul.f32 	%f557, %f12, %f556;
	st.global.f32 	[%rd78+36], %f557;
	ld.global.f32 	%f558, [%rd78+40];
	fma.rn.f32 	%f559, %f9, %f558, %f37;
	mul.f32 	%f560, %f12, %f559;
	st.global.f32 	[%rd78+40], %f560;
	ld.global.f32 	%f561, [%rd78+44];
	fma.rn.f32 	%f562, %f9, %f561, %f37;
	mul.f32 	%f563, %f12, %f562;
	st.global.f32 	[%rd78+44], %f563;
	ld.global.f32 	%f564, [%rd78+48];
	fma.rn.f32 	%f565, %f9, %f564, %f37;
	mul.f32 	%f566, %f12, %f565;
	st.global.f32 	[%rd78+48], %f566;
	ld.global.f32 	%f567, [%rd78+52];
	fma.rn.f32 	%f568, %f9, %f567, %f37;
	mul.f32 	%f569, %f12, %f568;
	st.global.f32 	[%rd78+52], %f569;
	ld.global.f32 	%f570, [%rd78+56];
	fma.rn.f32 	%f571, %f9, %f570, %f37;
	mul.f32 	%f572, %f12, %f571;
	st.global.f32 	[%rd78+56], %f572;
	ld.global.f32 	%f573, [%rd78+60];
	fma.rn.f32 	%f574, %f9, %f573, %f37;
	mul.f32 	%f575, %f12, %f574;
	st.global.f32 	[%rd78+60], %f575;
	add.s32 	%r324, %r324, 16;
	setp.ne.s32 	%p69, %r324, %r23;
	mov.u32 	%r326, %r23;
	@%p69 bra 	$L__BB0_48;
$L__BB0_49:
	@%p42 bra 	$L__BB0_59;
	add.s32 	%r266, %r13, -1;
	setp.lt.u32 	%p71, %r266, 7;
	@%p71 bra 	$L__BB0_52;
	add.s32 	%r267, %r43, %r326;
	mul.wide.s32 	%rd79, %r267, 4;
	add.s64 	%rd80, %rd4, %rd79;
	ld.global.f32 	%f576, [%rd80];
	mul.f32 	%f577, %f10, 0f00000000;
	fma.rn.f32 	%f578, %f9, %f576, %f577;
	mul.f32 	%f579, %f12, %f578;
	st.global.f32 	[%rd80], %f579;
	ld.global.f32 	%f580, [%rd80+4];
	fma.rn.f32 	%f581, %f9, %f580, %f577;
	mul.f32 	%f582, %f12, %f581;
	st.global.f32 	[%rd80+4], %f582;
	ld.global.f32 	%f583, [%rd80+8];
	fma.rn.f32 	%f584, %f9, %f583, %f577;
	mul.f32 	%f585, %f12, %f584;
	st.global.f32 	[%rd80+8], %f585;
	ld.global.f32 	%f586, [%rd80+12];
	fma.rn.f32 	%f587, %f9, %f586, %f577;
	mul.f32 	%f588, %f12, %f587;
	st.global.f32 	[%rd80+12], %f588;
	ld.global.f32 	%f589, [%rd80+16];
	fma.rn.f32 	%f590, %f9, %f589, %f577;
	mul.f32 	%f591, %f12, %f590;
	st.global.f32 	[%rd80+16], %f591;
	ld.global.f32 	%f592, [%rd80+20];
	fma.rn.f32 	%f593, %f9, %f592, %f577;
	mul.f32 	%f594, %f12, %f593;
	st.global.f32 	[%rd80+20], %f594;
	ld.global.f32 	%f595, [%rd80+24];
	fma.rn.f32 	%f596, %f9, %f595, %f577;
	mul.f32 	%f597, %f12, %f596;
	st.global.f32 	[%rd80+24], %f597;
	ld.global.f32 	%f598, [%rd80+28];
	fma.rn.f32 	%f599, %f9, %f598, %f577;
	mul.f32 	%f600, %f12, %f599;
	st.global.f32 	[%rd80+28], %f600;
	add.s32 	%r326, %r326, 8;
$L__BB0_52:
	setp.eq.s32 	%p72, %r10, 0;
	@%p72 bra 	$L__BB0_59;
	setp.lt.u32 	%p73, %r11, 3;
	@%p73 bra 	$L__BB0_55;
	add.s32 	%r268, %r43, %r326;
	mul.wide.s32 	%rd81, %r268, 4;
	add.s64 	%rd82, %rd4, %rd81;
	ld.global.f32 	%f601, [%rd82];
	mul.f32 	%f602, %f9, %f601;
	fma.rn.f32 	%f603, %f10, 0f00000000, %f602;
	mul.f32 	%f604, %f12, %f603;
	st.global.f32 	[%rd82], %f604;
	ld.global.f32 	%f605, [%rd82+4];
	mul.f32 	%f606, %f9, %f605;
	fma.rn.f32 	%f607, %f10, 0f00000000, %f606;
	mul.f32 	%f608, %f12, %f607;
	st.global.f32 	[%rd82+4], %f608;
	ld.global.f32 	%f609, [%rd82+8];
	mul.f32 	%f610, %f9, %f609;
	fma.rn.f32 	%f611, %f10, 0f00000000, %f610;
	mul.f32 	%f612, %f12, %f611;
	st.global.f32 	[%rd82+8], %f612;
	ld.global.f32 	%f613, [%rd82+12];
	mul.f32 	%f614, %f9, %f613;
	fma.rn.f32 	%f615, %f10, 0f00000000, %f614;
	mul.f32 	%f616, %f12, %f615;
	st.global.f32 	[%rd82+12], %f616;
	add.s32 	%r326, %r326, 4;
$L__BB0_55:
	setp.eq.s32 	%p74, %r12, 0;
	@%p74 bra 	$L__BB0_59;
	setp.eq.s32 	%p75, %r12, 1;
	add.s32 	%r269, %r43, %r326;
	mul.wide.s32 	%rd83, %r269, 4;
	add.s64 	%rd9, %rd4, %rd83;
	ld.global.f32 	%f617, [%rd9];
	mul.f32 	%f13, %f10, 0f00000000;
	fma.rn.f32 	%f618, %f9, %f617, %f13;
	mul.f32 	%f619, %f12, %f618;
	st.global.f32 	[%rd9], %f619;
	@%p75 bra 	$L__BB0_59;
	setp.eq.s32 	%p76, %r12, 2;
	ld.global.f32 	%f620, [%rd9+4];
	fma.rn.f32 	%f621, %f9, %f620, %f13;
	mul.f32 	%f622, %f12, %f621;
	st.global.f32 	[%rd9+4], %f622;
	@%p76 bra 	$L__BB0_59;
	ld.global.f32 	%f623, [%rd9+8];
	fma.rn.f32 	%f624, %f9, %f623, %f13;
	mul.f32 	%f625, %f12, %f624;
	st.global.f32 	[%rd9+8], %f625;
$L__BB0_59:
	st.global.f32 	[%rd7], %f8;
	st.global.f32 	[%rd8], %f11;
	add.s32 	%r321, %r321, 1;
	setp.eq.s32 	%p85, %r321, %r115;
	@%p85 bra 	$L__BB0_120;
	bra.uni 	$L__BB0_17;
$L__BB0_60:
	setp.lt.u32 	%p60, %r14, 7;
	mov.f32 	%f678, 0f00000000;
	mov.b32 	%r329, 0;
	@%p60 bra 	$L__BB0_63;
	mov.f32 	%f678, 0f00000000;
	mov.b32 	%r323, 0;
$L__BB0_62:
	.pragma "nounroll";
	add.s32 	%r251, %r323, %r8;
	shl.b32 	%r252, %r251, 2;
	add.s32 	%r253, %r4, %r252;
	ld.shared.f32 	%f450, [%r253];
	sub.f32 	%f451, %f450, %f685;
	mul.f32 	%f452, %f451, 0f3FB8AA3B;
	ex2.approx.f32 	%f453, %f452;
	st.shared.f32 	[%r253], %f453;
	add.f32 	%f454, %f678, %f453;
	ld.shared.f32 	%f455, [%r253+4];
	sub.f32 	%f456, %f455, %f685;
	mul.f32 	%f457, %f456, 0f3FB8AA3B;
	ex2.approx.f32 	%f458, %f457;
	st.shared.f32 	[%r253+4], %f458;
	add.f32 	%f459, %f454, %f458;
	ld.shared.f32 	%f460, [%r253+8];
	sub.f32 	%f461, %f460, %f685;
	mul.f32 	%f462, %f461, 0f3FB8AA3B;
	ex2.approx.f32 	%f463, %f462;
	st.shared.f32 	[%r253+8], %f463;
	add.f32 	%f464, %f459, %f463;
	ld.shared.f32 	%f465, [%r253+12];
	sub.f32 	%f466, %f465, %f685;
	mul.f32 	%f467, %f466, 0f3FB8AA3B;
	ex2.approx.f32 	%f468, %f467;
	st.shared.f32 	[%r253+12], %f468;
	add.f32 	%f469, %f464, %f468;
	ld.shared.f32 	%f470, [%r253+16];
	sub.f32 	%f471, %f470, %f685;
	mul.f32 	%f472, %f471, 0f3FB8AA3B;
	ex2.approx.f32 	%f473, %f472;
	st.shared.f32 	[%r253+16], %f473;
	add.f32 	%f474, %f469, %f473;
	ld.shared.f32 	%f475, [%r253+20];
	sub.f32 	%f476, %f475, %f685;
	mul.f32 	%f477, %f476, 0f3FB8AA3B;
	ex2.approx.f32 	%f478, %f477;
	st.shared.f32 	[%r253+20], %f478;
	add.f32 	%f479, %f474, %f478;
	ld.shared.f32 	%f480, [%r253+24];
	sub.f32 	%f481, %f480, %f685;
	mul.f32 	%f482, %f481, 0f3FB8AA3B;
	ex2.approx.f32 	%f483, %f482;
	st.shared.f32 	[%r253+24], %f483;
	add.f32 	%f484, %f479, %f483;
	ld.shared.f32 	%f485, [%r253+28];
	sub.f32 	%f486, %f485, %f685;
	mul.f32 	%f487, %f486, 0f3FB8AA3B;
	ex2.approx.f32 	%f488, %f487;
	st.shared.f32 	[%r253+28], %f488;
	add.f32 	%f678, %f484, %f488;
	add.s32 	%r323, %r323, 8;
	setp.eq.s32 	%p61, %r323, %r21;
	mov.u32 	%r329, %r21;
	@%p61 bra 	$L__BB0_63;
	bra.uni 	$L__BB0_62;
$L__BB0_63:
	setp.eq.s32 	%p62, %r15, 0;
	@%p62 bra 	$L__BB0_34;
	setp.lt.u32 	%p63, %r16, 3;
	@%p63 bra 	$L__BB0_66;
	add.s32 	%r254, %r329, %r8;
	shl.b32 	%r255, %r254, 2;
	add.s32 	%r256, %r4, %r255;
	ld.shared.f32 	%f490, [%r256];
	sub.f32 	%f491, %f490, %f685;
	mul.f32 	%f492, %f491, 0f3FB8AA3B;
	ex2.approx.f32 	%f493, %f492;
	st.shared.f32 	[%r256], %f493;
	add.f32 	%f494, %f678, %f493;
	ld.shared.f32 	%f495, [%r256+4];
	sub.f32 	%f496, %f495, %f685;
	mul.f32 	%f497, %f496, 0f3FB8AA3B;
	ex2.approx.f32 	%f498, %f497;
	st.shared.f32 	[%r256+4], %f498;
	add.f32 	%f499, %f494, %f498;
	ld.shared.f32 	%f500, [%r256+8];
	sub.f32 	%f501, %f500, %f685;
	mul.f32 	%f502, %f501, 0f3FB8AA3B;
	ex2.approx.f32 	%f503, %f502;
	st.shared.f32 	[%r256+8], %f503;
	add.f32 	%f504, %f499, %f503;
	ld.shared.f32 	%f505, [%r256+12];
	sub.f32 	%f506, %f505, %f685;
	mul.f32 	%f507, %f506, 0f3FB8AA3B;
	ex2.approx.f32 	%f508, %f507;
	st.shared.f32 	[%r256+12], %f508;
	add.f32 	%f678, %f504, %f508;
	add.s32 	%r329, %r329, 4;
$L__BB0_66:
	setp.eq.s32 	%p64, %r17, 0;
	@%p64 bra 	$L__BB0_34;
	setp.eq.s32 	%p65, %r18, 0;
	@%p65 bra 	$L__BB0_69;
	add.s32 	%r257, %r329, %r8;
	shl.b32 	%r258, %r257, 2;
	add.s32 	%r259, %r4, %r258;
	ld.shared.f32 	%f510, [%r259];
	sub.f32 	%f511, %f510, %f685;
	mul.f32 	%f512, %f511, 0f3FB8AA3B;
	ex2.approx.f32 	%f513, %f512;
	st.shared.f32 	[%r259], %f513;
	add.f32 	%f514, %f678, %f513;
	ld.shared.f32 	%f515, [%r259+4];
	sub.f32 	%f516, %f515, %f685;
	mul.f32 	%f517, %f516, 0f3FB8AA3B;
	ex2.approx.f32 	%f518, %f517;
	st.shared.f32 	[%r259+4], %f518;
	add.f32 	%f678, %f514, %f518;
	add.s32 	%r329, %r329, 2;
$L__BB0_69:
	setp.eq.s32 	%p66, %r22, 0;
	@%p66 bra 	$L__BB0_34;
	add.s32 	%r260, %r329, %r8;
	shl.b32 	%r261, %r260, 2;
	add.s32 	%r262, %r4, %r261;
	ld.shared.f32 	%f519, [%r262];
	sub.f32 	%f520, %f519, %f685;
	mul.f32 	%f521, %f520, 0f3FB8AA3B;
	ex2.approx.f32 	%f522, %f521;
	st.shared.f32 	[%r262], %f522;
	add.f32 	%f678, %f678, %f522;
	bra.uni 	$L__BB0_34;
$L__BB0_71:
	add.s32 	%r199, %r13, -1;
	setp.lt.u32 	%p43, %r199, 7;
	@%p43 bra 	$L__BB0_73;
	add.s32 	%r200, %r43, %r332;
	mul.wide.s32 	%rd71, %r200, 4;
	add.s64 	%rd72, %rd3, %rd71;
	ld.global.f32 	%f382, [%rd72];
	add.s32 	%r201, %r332, %r5;
	shl.b32 	%r202, %r201, 2;
	mov.u32 	%r203, sram;
	add.s32 	%r204, %r203, %r202;
	st.shared.f32 	[%r204], %f382;
	ld.global.f32 	%f383, [%rd72+4];
	st.shared.f32 	[%r204+4], %f383;
	ld.global.f32 	%f384, [%rd72+8];
	st.shared.f32 	[%r204+8], %f384;
	ld.global.f32 	%f385, [%rd72+12];
	st.shared.f32 	[%r204+12], %f385;
	ld.global.f32 	%f386, [%rd72+16];
	st.shared.f32 	[%r204+16], %f386;
	ld.global.f32 	%f387, [%rd72+20];
	st.shared.f32 	[%r204+20], %f387;
	ld.global.f32 	%f388, [%rd72+24];
	st.shared.f32 	[%r204+24], %f388;
	ld.global.f32 	%f389, [%rd72+28];
	st.shared.f32 	[%r204+28], %f389;
	add.s32 	%r332, %r332, 8;
$L__BB0_73:
	setp.eq.s32 	%p44, %r10, 0;
	@%p44 bra 	$L__BB0_21;
	setp.lt.u32 	%p45, %r11, 3;
	@%p45 bra 	$L__BB0_76;
	add.s32 	%r205, %r43, %r332;
	mul.wide.s32 	%rd73, %r205, 4;
	add.s64 	%rd74, %rd3, %rd73;
	ld.global.f32 	%f390, [%rd74];
	add.s32 	%r206, %r332, %r5;
	shl.b32 	%r207, %r206, 2;
	mov.u32 	%r208, sram;
	add.s32 	%r209, %r208, %r207;
	st.shared.f32 	[%r209], %f390;
	ld.global.f32 	%f391, [%rd74+4];
	st.shared.f32 	[%r209+4], %f391;
	ld.global.f32 	%f392, [%rd74+8];
	st.shared.f32 	[%r209+8], %f392;
	ld.global.f32 	%f393, [%rd74+12];
	st.shared.f32 	[%r209+12], %f393;
	add.s32 	%r332, %r332, 4;
$L__BB0_76:
	setp.eq.s32 	%p46, %r12, 0;
	@%p46 bra 	$L__BB0_21;
	setp.eq.s32 	%p47, %r12, 1;
	add.s32 	%r210, %r43, %r332;
	mul.wide.s32 	%rd75, %r210, 4;
	add.s64 	%rd10, %rd3, %rd75;
	ld.global.f32 	%f394, [%rd10];
	add.s32 	%r211, %r332, %r5;
	shl.b32 	%r212, %r211, 2;
	mov.u32 	%r213, sram;
	add.s32 	%r65, %r213, %r212;
	st.shared.f32 	[%r65], %f394;
	@%p47 bra 	$L__BB0_21;
	setp.eq.s32 	%p48, %r12, 2;
	ld.global.f32 	%f395, [%rd10+4];
	st.shared.f32 	[%r65+4], %f395;
	@%p48 bra 	$L__BB0_21;
	ld.global.f32 	%f396, [%rd10+8];
	st.shared.f32 	[%r65+8], %f396;
	bra.uni 	$L__BB0_21;
$L__BB0_80:
	mul.f32 	%f445, %f76, %f693;
	add.s32 	%r246, %r334, %r8;
	shl.b32 	%r247, %r246, 2;
	add.s32 	%r248, %r4, %r247;
	st.shared.f32 	[%r248], %f445;
	setp.gt.f32 	%p57, %f445, %f685;
	selp.f32 	%f685, %f445, %f685, %p57;
	add.s32 	%r334, %r334, 1;
	setp.eq.s32 	%p58, %r334, %r116;
	@%p58 bra 	$L__BB0_81;
	bra.uni 	$L__BB0_23;
$L__BB0_81:
	setp.gt.s32 	%p59, %r116, 0;
	mov.f32 	%f678, 0f00000000;
	@%p59 bra 	$L__BB0_60;
	bra.uni 	$L__BB0_34;
$L__BB0_82:
	mov.b32 	%r326, 0;
	@%p40 bra 	$L__BB0_49;
	mul.f32 	%f37, %f10, 0f00000000;
	mov.b32 	%r324, 0;
	bra.uni 	$L__BB0_48;
$L__BB0_84:
	setp.lt.s32 	%p12, %r116, 1;
	@%p12 bra 	$L__BB0_109;
	mov.b32 	%r344, 0;
$L__BB0_86:
	setp.lt.u32 	%p21, %r116, 8;
	mad.lo.s32 	%r163, %r344, %r117, %r7;
	mul.wide.s32 	%rd68, %r163, 4;
	add.s64 	%rd11, %rd6, %rd68;
	ld.global.f32 	%f50, [%rd11];
	add.s64 	%rd12, %rd5, %rd68;
	ld.global.f32 	%f51, [%rd12];
	mov.f32 	%f717, 0fFF800000;
	mov.b32 	%r351, 0;
	@%p21 bra 	$L__BB0_89;
	mov.f32 	%f717, 0fFF800000;
	mov.b32 	%r345, 0;
$L__BB0_88:
	.pragma "nounroll";
	add.s32 	%r165, %r345, %r8;
	shl.b32 	%r166, %r165, 2;
	add.s32 	%r167, %r4, %r166;
	st.shared.f32 	[%r167], %f1;
	setp.gt.f32 	%p22, %f1, %f717;
	selp.f32 	%f717, %f1, %f717, %p22;
	st.shared.f32 	[%r167+4], %f1;
	st.shared.f32 	[%r167+8], %f1;
	st.shared.f32 	[%r167+12], %f1;
	st.shared.f32 	[%r167+16], %f1;
	st.shared.f32 	[%r167+20], %f1;
	st.shared.f32 	[%r167+24], %f1;
	st.shared.f32 	[%r167+28], %f1;
	add.s32 	%r345, %r345, 8;
	setp.eq.s32 	%p23, %r345, %r21;
	mov.u32 	%r351, %r21;
	@%p23 bra 	$L__BB0_89;
	bra.uni 	$L__BB0_88;
$L__BB0_89:
	setp.eq.s32 	%p24, %r15, 0;
	@%p24 bra 	$L__BB0_97;
	setp.lt.u32 	%p25, %r16, 3;
	@%p25 bra 	$L__BB0_92;
	add.s32 	%r168, %r351, %r8;
	shl.b32 	%r169, %r168, 2;
	add.s32 	%r170, %r4, %r169;
	st.shared.f32 	[%r170], %f1;
	setp.gt.f32 	%p26, %f1, %f717;
	selp.f32 	%f717, %f1, %f717, %p26;
	st.shared.f32 	[%r170+4], %f1;
	st.shared.f32 	[%r170+8], %f1;
	st.shared.f32 	[%r170+12], %f1;
	add.s32 	%r351, %r351, 4;
$L__BB0_92:
	setp.eq.s32 	%p27, %r17, 0;
	@%p27 bra 	$L__BB0_97;
	setp.eq.s32 	%p28, %r18, 0;
	@%p28 bra 	$L__BB0_95;
	add.s32 	%r171, %r351, %r8;
	shl.b32 	%r172, %r171, 2;
	add.s32 	%r173, %r4, %r172;
	st.shared.f32 	[%r173], %f1;
	setp.gt.f32 	%p29, %f1, %f717;
	selp.f32 	%f717, %f1, %f717, %p29;
	st.shared.f32 	[%r173+4], %f1;
	add.s32 	%r351, %r351, 2;
$L__BB0_95:
	setp.eq.s32 	%p30, %r22, 0;
	@%p30 bra 	$L__BB0_97;
	add.s32 	%r174, %r351, %r8;
	shl.b32 	%r175, %r174, 2;
	add.s32 	%r176, %r4, %r175;
	st.shared.f32 	[%r176], %f1;
	setp.gt.f32 	%p31, %f1, %f717;
	selp.f32 	%f717, %f1, %f717, %p31;
$L__BB0_97:
	setp.lt.u32 	%p32, %r14, 7;
	mov.f32 	%f704, 0f00000000;
	mov.b32 	%r348, 0;
	@%p32 bra 	$L__BB0_98;
	bra.uni 	$L__BB0_107;
$L__BB0_98:
	@%p24 bra 	$L__BB0_106;
	setp.lt.u32 	%p35, %r16, 3;
	@%p35 bra 	$L__BB0_101;
	add.s32 	%r182, %r348, %r8;
	shl.b32 	%r183, %r182, 2;
	add.s32 	%r184, %r4, %r183;
	ld.shared.f32 	%f324, [%r184];
	sub.f32 	%f325, %f324, %f717;
	mul.f32 	%f326, %f325, 0f3FB8AA3B;
	ex2.approx.f32 	%f327, %f326;
	st.shared.f32 	[%r184], %f327;
	add.f32 	%f328, %f704, %f327;
	ld.shared.f32 	%f329, [%r184+4];
	sub.f32 	%f330, %f329, %f717;
	mul.f32 	%f331, %f330, 0f3FB8AA3B;
	ex2.approx.f32 	%f332, %f331;
	st.shared.f32 	[%r184+4], %f332;
	add.f32 	%f333, %f328, %f332;
	ld.shared.f32 	%f334, [%r184+8];
	sub.f32 	%f335, %f334, %f717;
	mul.f32 	%f336, %f335, 0f3FB8AA3B;
	ex2.approx.f32 	%f337, %f336;
	st.shared.f32 	[%r184+8], %f337;
	add.f32 	%f338, %f333, %f337;
	ld.shared.f32 	%f339, [%r184+12];
	sub.f32 	%f340, %f339, %f717;
	mul.f32 	%f341, %f340, 0f3FB8AA3B;
	ex2.approx.f32 	%f342, %f341;
	st.shared.f32 	[%r184+12], %f342;
	add.f32 	%f704, %f338, %f342;
	add.s32 	%r348, %r348, 4;
$L__BB0_101:
	setp.eq.s32 	%p36, %r17, 0;
	@%p36 bra 	$L__BB0_106;
	setp.eq.s32 	%p37, %r18, 0;
	@%p37 bra 	$L__BB0_104;
	add.s32 	%r185, %r348, %r8;
	shl.b32 	%r186, %r185, 2;
	add.s32 	%r187, %r4, %r186;
	ld.shared.f32 	%f344, [%r187];
	sub.f32 	%f345, %f344, %f717;
	mul.f32 	%f346, %f345, 0f3FB8AA3B;
	ex2.approx.f32 	%f347, %f346;
	st.shared.f32 	[%r187], %f347;
	add.f32 	%f348, %f704, %f347;
	ld.shared.f32 	%f349, [%r187+4];
	sub.f32 	%f350, %f349, %f717;
	mul.f32 	%f351, %f350, 0f3FB8AA3B;
	ex2.approx.f32 	%f352, %f351;
	st.shared.f32 	[%r187+4], %f352;
	add.f32 	%f704, %f348, %f352;
	add.s32 	%r348, %r348, 2;
$L__BB0_104:
	setp.eq.s32 	%p38, %r22, 0;
	@%p38 bra 	$L__BB0_106;
	add.s32 	%r188, %r348, %r8;
	shl.b32 	%r189, %r188, 2;
	add.s32 	%r190, %r4, %r189;
	ld.shared.f32 	%f353, [%r190];
	sub.f32 	%f354, %f353, %f717;
	mul.f32 	%f355, %f354, 0f3FB8AA3B;
	ex2.approx.f32 	%f356, %f355;
	st.shared.f32 	[%r190], %f356;
	add.f32 	%f704, %f704, %f356;
$L__BB0_106:
	max.f32 	%f357, %f50, %f717;
	sub.f32 	%f358, %f50, %f357;
	mul.f32 	%f359, %f358, 0f3FB8AA3B;
	ex2.approx.f32 	%f360, %f359;
	sub.f32 	%f361, %f717, %f357;
	mul.f32 	%f362, %f361, 0f3FB8AA3B;
	ex2.approx.f32 	%f363, %f362;
	mul.f32 	%f364, %f704, %f363;
	fma.rn.f32 	%f365, %f51, %f360, %f364;
	st.global.f32 	[%rd11], %f357;
	st.global.f32 	[%rd12], %f365;
	add.s32 	%r344, %r344, 1;
	setp.eq.s32 	%p39, %r344, %r115;
	@%p39 bra 	$L__BB0_120;
	bra.uni 	$L__BB0_86;
$L__BB0_107:
	mov.f32 	%f704, 0f00000000;
	mov.b32 	%r346, 0;
$L__BB0_108:
	.pragma "nounroll";
	add.s32 	%r179, %r346, %r8;
	shl.b32 	%r180, %r179, 2;
	add.s32 	%r181, %r4, %r180;
	ld.shared.f32 	%f284, [%r181];
	sub.f32 	%f285, %f284, %f717;
	mul.f32 	%f286, %f285, 0f3FB8AA3B;
	ex2.approx.f32 	%f287, %f286;
	st.shared.f32 	[%r181], %f287;
	add.f32 	%f288, %f704, %f287;
	ld.shared.f32 	%f289, [%r181+4];
	sub.f32 	%f290, %f289, %f717;
	mul.f32 	%f291, %f290, 0f3FB8AA3B;
	ex2.approx.f32 	%f292, %f291;
	st.shared.f32 	[%r181+4], %f292;
	add.f32 	%f293, %f288, %f292;
	ld.shared.f32 	%f294, [%r181+8];
	sub.f32 	%f295, %f294, %f717;
	mul.f32 	%f296, %f295, 0f3FB8AA3B;
	ex2.approx.f32 	%f297, %f296;
	st.shared.f32 	[%r181+8], %f297;
	add.f32 	%f298, %f293, %f297;
	ld.shared.f32 	%f299, [%r181+12];
	sub.f32 	%f300, %f299, %f717;
	mul.f32 	%f301, %f300, 0f3FB8AA3B;
	ex2.approx.f32 	%f302, %f301;
	st.shared.f32 	[%r181+12], %f302;
	add.f32 	%f303, %f298, %f302;
	ld.shared.f32 	%f304, [%r181+16];
	sub.f32 	%f305, %f304, %f717;
	mul.f32 	%f306, %f305, 0f3FB8AA3B;
	ex2.approx.f32 	%f307, %f306;
	st.shared.f32 	[%r181+16], %f307;
	add.f32 	%f308, %f303, %f307;
	ld.shared.f32 	%f309, [%r181+20];
	sub.f32 	%f310, %f309, %f717;
	mul.f32 	%f311, %f310, 0f3FB8AA3B;
	ex2.approx.f32 	%f312, %f311;
	st.shared.f32 	[%r181+20], %f312;
	add.f32 	%f313, %f308, %f312;
	ld.shared.f32 	%f314, [%r181+24];
	sub.f32 	%f315, %f314, %f717;
	mul.f32 	%f316, %f315, 0f3FB8AA3B;
	ex2.approx.f32 	%f317, %f316;
	st.shared.f32 	[%r181+24], %f317;
	add.f32 	%f318, %f313, %f317;
	ld.shared.f32 	%f319, [%r181+28];
	sub.f32 	%f320, %f319, %f717;
	mul.f32 	%f321, %f320, 0f3FB8AA3B;
	ex2.approx.f32 	%f322, %f321;
	st.shared.f32 	[%r181+28], %f322;
	add.f32 	%f704, %f318, %f322;
	add.s32 	%r346, %r346, 8;
	setp.eq.s32 	%p33, %r346, %r21;
	mov.u32 	%r348, %r21;
	@%p33 bra 	$L__BB0_98;
	bra.uni 	$L__BB0_108;
$L__BB0_109:
	setp.lt.u32 	%p13, %r115, 8;
	mov.b32 	%r355, 0;
	@%p13 bra 	$L__BB0_112;
	mov.b32 	%r353, 0;
$L__BB0_111:
	.pragma "nounroll";
	mad.lo.s32 	%r154, %r353, %r117, %r7;
	mul.wide.s32 	%rd31, %r154, 4;
	add.s64 	%rd32, %rd6, %rd31;
	ld.global.f32 	%f107, [%rd32];
	add.s64 	%rd33, %rd5, %rd31;
	ld.global.f32 	%f108, [%rd33];
	max.f32 	%f109, %f107, 0fFF800000;
	sub.f32 	%f110, %f107, %f109;
	mul.f32 	%f111, %f110, 0f3FB8AA3B;
	ex2.approx.f32 	%f112, %f111;
	mov.f32 	%f113, 0fFF800000;
	sub.f32 	%f114, %f113, %f109;
	mul.f32 	%f115, %f114, 0f3FB8AA3B;
	ex2.approx.f32 	%f116, %f115;
	mul.f32 	%f117, %f116, 0f00000000;
	fma.rn.f32 	%f118, %f108, %f112, %f117;
	st.global.f32 	[%rd32], %f109;
	st.global.f32 	[%rd33], %f118;
	mul.wide.s32 	%rd34, %r117, 4;
	add.s64 	%rd35, %rd32, %rd34;
	ld.global.f32 	%f119, [%rd35];
	add.s64 	%rd36, %rd33, %rd34;
	ld.global.f32 	%f120, [%rd36];
	max.f32 	%f121, %f119, 0fFF800000;
	sub.f32 	%f122, %f119, %f121;
	mul.f32 	%f123, %f122, 0f3FB8AA3B;
	ex2.approx.f32 	%f124, %f123;
	sub.f32 	%f125, %f113, %f121;
	mul.f32 	%f126, %f125, 0f3FB8AA3B;
	ex2.approx.f32 	%f127, %f126;
	mul.f32 	%f128, %f127, 0f00000000;
	fma.rn.f32 	%f129, %f120, %f124, %f128;
	st.global.f32 	[%rd35], %f121;
	st.global.f32 	[%rd36], %f129;
	add.s64 	%rd37, %rd35, %rd34;
	ld.global.f32 	%f130, [%rd37];
	add.s64 	%rd38, %rd36, %rd34;
	ld.global.f32 	%f131, [%rd38];
	max.f32 	%f132, %f130, 0fFF800000;
	sub.f32 	%f133, %f130, %f132;
	mul.f32 	%f134, %f133, 0f3FB8AA3B;
	ex2.approx.f32 	%f135, %f134;
	sub.f32 	%f136, %f113, %f132;
	mul.f32 	%f137, %f136, 0f3FB8AA3B;
	ex2.approx.f32 	%f138, %f137;
	mul.f32 	%f139, %f138, 0f00000000;
	fma.rn.f32 	%f140, %f131, %f135, %f139;
	st.global.f32 	[%rd37], %f132;
	st.global.f32 	[%rd38], %f140;
	add.s64 	%rd39, %rd37, %rd34;
	ld.global.f32 	%f141, [%rd39];
	add.s64 	%rd40, %rd38, %rd34;
	ld.global.f32 	%f142, [%rd40];
	max.f32 	%f143, %f141, 0fFF800000;
	sub.f32 	%f144, %f141, %f143;
	mul.f32 	%f145, %f144, 0f3FB8AA3B;
	ex2.approx.f32 	%f146, %f145;
	sub.f32 	%f147, %f113, %f143;
	mul.f32 	%f148, %f147, 0f3FB8AA3B;
	ex2.approx.f32 	%f149, %f148;
	mul.f32 	%f150, %f149, 0f00000000;
	fma.rn.f32 	%f151, %f142, %f146, %f150;
	st.global.f32 	[%rd39], %f143;
	st.global.f32 	[%rd40], %f151;
	add.s64 	%rd41, %rd39, %rd34;
	ld.global.f32 	%f152, [%rd41];
	add.s64 	%rd42, %rd40, %rd34;
	ld.global.f32 	%f153, [%rd42];
	max.f32 	%f154, %f152, 0fFF800000;
	sub.f32 	%f155, %f152, %f154;
	mul.f32 	%f156, %f155, 0f3FB8AA3B;
	ex2.approx.f32 	%f157, %f156;
	sub.f32 	%f158, %f113, %f154;
	mul.f32 	%f159, %f158, 0f3FB8AA3B;
	ex2.approx.f32 	%f160, %f159;
	mul.f32 	%f161, %f160, 0f00000000;
	fma.rn.f32 	%f162, %f153, %f157, %f161;
	st.global.f32 	[%rd41], %f154;
	st.global.f32 	[%rd42], %f162;
	add.s64 	%rd43, %rd41, %rd34;
	ld.global.f32 	%f163, [%rd43];
	add.s64 	%rd44, %rd42, %rd34;
	ld.global.f32 	%f164, [%rd44];
	max.f32 	%f165, %f163, 0fFF800000;
	sub.f32 	%f166, %f163, %f165;
	mul.f32 	%f167, %f166, 0f3FB8AA3B;
	ex2.approx.f32 	%f168, %f167;
	sub.f32 	%f169, %f113, %f165;
	mul.f32 	%f170, %f169, 0f3FB8AA3B;
	ex2.approx.f32 	%f171, %f170;
	mul.f32 	%f172, %f171, 0f00000000;
	fma.rn.f32 	%f173, %f164, %f168, %f172;
	st.global.f32 	[%rd43], %f165;
	st.global.f32 	[%rd44], %f173;
	add.s64 	%rd45, %rd43, %rd34;
	ld.global.f32 	%f174, [%rd45];
	add.s64 	%rd46, %rd44, %rd34;
	ld.global.f32 	%f175, [%rd46];
	max.f32 	%f176, %f174, 0fFF800000;
	sub.f32 	%f177, %f174, %f176;
	mul.f32 	%f178, %f177, 0f3FB8AA3B;
	ex2.approx.f32 	%f179, %f178;
	sub.f32 	%f180, %f113, %f176;
	mul.f32 	%f181, %f180, 0f3FB8AA3B;
	ex2.approx.f32 	%f182, %f181;
	mul.f32 	%f183, %f182, 0f00000000;
	fma.rn.f32 	%f184, %f175, %f179, %f183;
	st.global.f32 	[%rd45], %f176;
	st.global.f32 	[%rd46], %f184;
	add.s64 	%rd47, %rd45, %rd34;
	ld.global.f32 	%f185, [%rd47];
	add.s64 	%rd48, %rd46, %rd34;
	ld.global.f32 	%f186, [%rd48];
	max.f32 	%f187, %f185, 0fFF800000;
	sub.f32 	%f188, %f185, %f187;
	mul.f32 	%f189, %f188, 0f3FB8AA3B;
	ex2.approx.f32 	%f190, %f189;
	sub.f32 	%f191, %f113, %f187;
	mul.f32 	%f192, %f191, 0f3FB8AA3B;
	ex2.approx.f32 	%f193, %f192;
	mul.f32 	%f194, %f193, 0f00000000;
	fma.rn.f32 	%f195, %f186, %f190, %f194;
	st.global.f32 	[%rd47], %f187;
	st.global.f32 	[%rd48], %f195;
	add.s32 	%r353, %r353, 8;
	and.b32  	%r355, %r115, 2147483640;
	setp.ne.s32 	%p14, %r353, %r355;
	@%p14 bra 	$L__BB0_111;
$L__BB0_112:
	and.b32  	%r106, %r115, 7;
	setp.eq.s32 	%p15, %r106, 0;
	@%p15 bra 	$L__BB0_120;
	add.s32 	%r155, %r106, -1;
	setp.lt.u32 	%p16, %r155, 3;
	@%p16 bra 	$L__BB0_115;
	mad.lo.s32 	%r156, %r355, %r117, %r7;
	mul.wide.s32 	%rd49, %r156, 4;
	add.s64 	%rd50, %rd6, %rd49;
	ld.global.f32 	%f196, [%rd50];
	add.s64 	%rd51, %rd5, %rd49;
	ld.global.f32 	%f197, [%rd51];
	max.f32 	%f198, %f196, 0fFF800000;
	sub.f32 	%f199, %f196, %f198;
	mul.f32 	%f200, %f199, 0f3FB8AA3B;
	ex2.approx.f32 	%f201, %f200;
	mov.f32 	%f202, 0fFF800000;
	sub.f32 	%f203, %f202, %f198;
	mul.f32 	%f204, %f203, 0f3FB8AA3B;
	ex2.approx.f32 	%f205, %f204;
	mul.f32 	%f206, %f205, 0f00000000;
	fma.rn.f32 	%f207, %f197, %f201, %f206;
	st.global.f32 	[%rd50], %f198;
	st.global.f32 	[%rd51], %f207;
	mul.wide.s32 	%rd52, %r117, 4;
	add.s64 	%rd53, %rd50, %rd52;
	ld.global.f32 	%f208, [%rd53];
	add.s64 	%rd54, %rd51, %rd52;
	ld.global.f32 	%f209, [%rd54];
	max.f32 	%f210, %f208, 0fFF800000;
	sub.f32 	%f211, %f208, %f210;
	mul.f32 	%f212, %f211, 0f3FB8AA3B;
	ex2.approx.f32 	%f213, %f212;
	sub.f32 	%f214, %f202, %f210;
	mul.f32 	%f215, %f214, 0f3FB8AA3B;
	ex2.approx.f32 	%f216, %f215;
	mul.f32 	%f217, %f216, 0f00000000;
	fma.rn.f32 	%f218, %f209, %f213, %f217;
	st.global.f32 	[%rd53], %f210;
	st.global.f32 	[%rd54], %f218;
	add.s64 	%rd55, %rd53, %rd52;
	ld.global.f32 	%f219, [%rd55];
	add.s64 	%rd56, %rd54, %rd52;
	ld.global.f32 	%f220, [%rd56];
	max.f32 	%f221, %f219, 0fFF800000;
	sub.f32 	%f222, %f219, %f221;
	mul.f32 	%f223, %f222, 0f3FB8AA3B;
	ex2.approx.f32 	%f224, %f223;
	sub.f32 	%f225, %f202, %f221;
	mul.f32 	%f226, %f225, 0f3FB8AA3B;
	ex2.approx.f32 	%f227, %f226;
	mul.f32 	%f228, %f227, 0f00000000;
	fma.rn.f32 	%f229, %f220, %f224, %f228;
	st.global.f32 	[%rd55], %f221;
	st.global.f32 	[%rd56], %f229;
	add.s64 	%rd57, %rd55, %rd52;
	ld.global.f32 	%f230, [%rd57];
	add.s64 	%rd58, %rd56, %rd52;
	ld.global.f32 	%f231, [%rd58];
	max.f32 	%f232, %f230, 0fFF800000;
	sub.f32 	%f233, %f230, %f232;
	mul.f32 	%f234, %f233, 0f3FB8AA3B;
	ex2.approx.f32 	%f235, %f234;
	sub.f32 	%f236, %f202, %f232;
	mul.f32 	%f237, %f236, 0f3FB8AA3B;
	ex2.approx.f32 	%f238, %f237;
	mul.f32 	%f239, %f238, 0f00000000;
	fma.rn.f32 	%f240, %f231, %f235, %f239;
	st.global.f32 	[%rd57], %f232;
	st.global.f32 	[%rd58], %f240;
	add.s32 	%r355, %r355, 4;
$L__BB0_115:
	and.b32  	%r157, %r115, 3;
	setp.eq.s32 	%p17, %r157, 0;
	@%p17 bra 	$L__BB0_120;
	setp.eq.s32 	%p18, %r157, 1;
	@%p18 bra 	$L__BB0_118;
	mad.lo.s32 	%r158, %r355, %r117, %r7;
	mul.wide.s32 	%rd59, %r158, 4;
	add.s64 	%rd60, %rd6, %rd59;
	ld.global.f32 	%f241, [%rd60];
	add.s64 	%rd61, %rd5, %rd59;
	ld.global.f32 	%f242, [%rd61];
	max.f32 	%f243, %f241, 0fFF800000;
	sub.f32 	%f244, %f241, %f243;
	mul.f32 	%f245, %f244, 0f3FB8AA3B;
	ex2.approx.f32 	%f246, %f245;
	mov.f32 	%f247, 0fFF800000;
	sub.f32 	%f248, %f247, %f243;
	mul.f32 	%f249, %f248, 0f3FB8AA3B;
	ex2.approx.f32 	%f250, %f249;
	mul.f32 	%f251, %f250, 0f00000000;
	fma.rn.f32 	%f252, %f242, %f246, %f251;
	st.global.f32 	[%rd60], %f243;
	st.global.f32 	[%rd61], %f252;
	mul.wide.s32 	%rd62, %r117, 4;
	add.s64 	%rd63, %rd60, %rd62;
	ld.global.f32 	%f253, [%rd63];
	add.s64 	%rd64, %rd61, %rd62;
	ld.global.f32 	%f254, [%rd64];
	max.f32 	%f255, %f253, 0fFF800000;
	sub.f32 	%f256, %f253, %f255;
	mul.f32 	%f257, %f256, 0f3FB8AA3B;
	ex2.approx.f32 	%f258, %f257;
	sub.f32 	%f259, %f247, %f255;
	mul.f32 	%f260, %f259, 0f3FB8AA3B;
	ex2.approx.f32 	%f261, %f260;
	mul.f32 	%f262, %f261, 0f00000000;
	fma.rn.f32 	%f263, %f254, %f258, %f262;
	st.global.f32 	[%rd63], %f255;
	st.global.f32 	[%rd64], %f263;
	add.s32 	%r355, %r355, 2;
$L__BB0_118:
	and.b32  	%r159, %r115, 1;
	setp.eq.b32 	%p19, %r159, 1;
	not.pred 	%p20, %p19;
	@%p20 bra 	$L__BB0_120;
	mad.lo.s32 	%r160, %r355, %r117, %r7;
	mul.wide.s32 	%rd65, %r160, 4;
	add.s64 	%rd66, %rd6, %rd65;
	ld.global.f32 	%f264, [%rd66];
	add.s64 	%rd67, %rd5, %rd65;
	ld.global.f32 	%f265, [%rd67];
	max.f32 	%f266, %f264, 0fFF800000;
	sub.f32 	%f267, %f264, %f266;
	mul.f32 	%f268, %f267, 0f3FB8AA3B;
	ex2.approx.f32 	%f269, %f268;
	mov.f32 	%f270, 0fFF800000;
	sub.f32 	%f271, %f270, %f266;
	mul.f32 	%f272, %f271, 0f3FB8AA3B;
	ex2.approx.f32 	%f273, %f272;
	mul.f32 	%f274, %f273, 0f00000000;
	fma.rn.f32 	%f275, %f265, %f269, %f274;
	st.global.f32 	[%rd66], %f266;
	st.global.f32 	[%rd67], %f275;
$L__BB0_120:
	ld.param.u32 	%r312, [_Z27flash_attn_2_fwd_f32_kernelPKfS0_S0_iiiiiifPfS1_S1__param_5];
	bar.sync 	0;
	add.s32 	%r313, %r313, 1;
	setp.ne.s32 	%p86, %r313, %r312;
	@%p86 bra 	$L__BB0_2;
$L__BB0_121:
	ret;

}


// ===== COMPILED SASS (sm_100) =====

	.target	sm_100

	.elftype	@"ET_EXEC"


//--------------------- .note.nv.tkinfo           --------------------------
	.section	.note.nv.tkinfo,"",@"SHT_NOTE"
	.sectionflags	@"SHF_NOTE_NV_TKINFO"
	.tkinfo
        /*0018*/ 	.word	0x00000002
        /*0030*/ 	.string	""
        /*0030*/ 	.string	"ptxas"
        /*0030*/ 	.string	"Cuda compilation tools, release 13.0, V13.0.88"
        /*0030*/ 	.string	"Build cuda_13.0.r13.0/compiler.36424714_0"
        /*0030*/ 	.string	"-arch sm_100 -m 64 "



//--------------------- .note.nv.cuinfo           --------------------------
	.section	.note.nv.cuinfo,"",@"SHT_NOTE"
	.sectionflags	@"SHF_NOTE_NV_CUINFO"
        /*0018*/ 	.short	0x0002
        /*001a*/ 	.short	0x0064
        /*001c*/ 	.short	0x0082
	.zero		2


//--------------------- .nv.info                  --------------------------
	.section	.nv.info,"",@"SHT_CUDA_INFO"
	.align	4


	//----- nvinfo : EIATTR_REGCOUNT
	.align		4
        /*0000*/ 	.byte	0x04, 0x2f
        /*0002*/ 	.short	(.L_1 - .L_0)
	.align		4
.L_0:
        /*0004*/ 	.word	index@(_Z27flash_attn_2_fwd_f32_kernelPKfS0_S0_iiiiiifPfS1_S1_)
        /*0008*/ 	.word	0x00000020


	//----- nvinfo : EIATTR_FRAME_SIZE
	.align		4
.L_1:
        /*000c*/ 	.byte	0x04, 0x11
        /*000e*/ 	.short	(.L_3 - .L_2)
	.align		4
.L_2:
        /*0010*/ 	.word	index@($__internal_0_$__cuda_sm20_rcp_rn_f32_slowpath)
        /*0014*/ 	.word	0x00000000


	//----- nvinfo : EIATTR_FRAME_SIZE
	.align		4
.L_3:
        /*0018*/ 	.byte	0x04, 0x11
        /*001a*/ 	.short	(.L_5 - .L_4)
	.align		4
.L_4:
        /*001c*/ 	.word	index@(_Z27flash_attn_2_fwd_f32_kernelPKfS0_S0_iiiiiifPfS1_S1_)
        /*0020*/ 	.word	0x00000000


	//----- nvinfo : EIATTR_MIN_STACK_SIZE
	.align		4
.L_5:
        /*0024*/ 	.byte	0x04, 0x12
        /*0026*/ 	.short	(.L_7 - .L_6)
	.align		4
.L_6:
        /*0028*/ 	.word	index@(_Z27flash_attn_2_fwd_f32_kernelPKfS0_S0_iiiiiifPfS1_S1_)
        /*002c*/ 	.word	0x00000000
.L_7:


//--------------------- .nv.compat                --------------------------
	.section	.nv.compat,"",@"SHT_CUDA_COMPAT_INFO"
	.align	4
        /*0000*/ 	.byte	0x02, 0x09, 0x00, 0x00, 0x02, 0x02, 0x01, 0x00, 0x02, 0x05, 0x05, 0x00, 0x03, 0x07, 0x01, 0x01
        /*0010*/ 	.byte	0x02, 0x03, 0x00, 0x00, 0x02, 0x06, 0x01, 0x00, 0x04, 0x0b, 0x08, 0x00, 0x01, 0x00, 0x00, 0x00
        /*0020*/ 	.byte	0x00, 0x00, 0x00, 0x00


//--------------------- .nv.info._Z27flash_attn_2_fwd_f32_kernelPKfS0_S0_iiiiiifPfS1_S1_ --------------------------
	.section	.nv.info._Z27flash_attn_2_fwd_f32_kernelPKfS0_S0_iiiiiifPfS1_S1_,"",@"SHT_CUDA_INFO"
	.sectionflags	@""
	.align	4


	//----- nvinfo : EIATTR_CUDA_API_VERSION
	.align		4
        /*0000*/ 	.byte	0x04, 0x37
        /*0002*/ 	.short	(.L_9 - .L_8)
.L_8:
        /*0004*/ 	.word	0x00000082


	//----- nvinfo : EIATTR_KPARAM_INFO
	.align		4
.L_9:
        /*0008*/ 	.byte	0x04, 0x17
        /*000a*/ 	.short	(.L_11 - .L_10)
.L_10:
        /*000c*/ 	.word	0x00000000
        /*0010*/ 	.short	0x000c
        /*0012*/ 	.short	0x0048
        /*0014*/ 	.byte	0x00, 0xf5, 0x21, 0x00


	//----- nvinfo : EIATTR_KPARAM_INFO
	.align		4
.L_11:
        /*0018*/ 	.byte	0x04, 0x17
        /*001a*/ 	.short	(.L_13 - .L_12)
.L_12:
        /*001c*/ 	.word	0x00000000
        /*0020*/ 	.short	0x000b
        /*0022*/ 	.short	0x0040
        /*0024*/ 	.byte	0x00, 0xf5, 0x21, 0x00


	//----- nvinfo : EIATTR_KPARAM_INFO
	.align		4
.L_13:
        /*0028*/ 	.byte	0x04, 0x17
        /*002a*/ 	.short	(.L_15 - .L_14)
.L_14:
        /*002c*/ 	.word	0x00000000
        /*0030*/ 	.short	0x000a
        /*0032*/ 	.short	0x0038
        /*0034*/ 	.byte	0x00, 0xf5, 0x21, 0x00


	//----- nvinfo : EIATTR_KPARAM_INFO
	.align		4
.L_15:
        /*0038*/ 	.byte	0x04, 0x17
        /*003a*/ 	.short	(.L_17 - .L_16)
.L_16:
        /*003c*/ 	.word	0x00000000
        /*0040*/ 	.short	0x0009
        /*0042*/ 	.short	0x0030
        /*0044*/ 	.byte	0x00, 0xf0, 0x11, 0x00


	//----- nvinfo : EIATTR_KPARAM_INFO
	.align		4
.L_17:
        /*0048*/ 	.byte	0x04, 0x17
        /*004a*/ 	.short	(.L_19 - .L_18)
.L_18:
        /*004c*/ 	.word	0x00000000
        /*0050*/ 	.short	0x0008
        /*0052*/ 	.short	0x002c
        /*0054*/ 	.byte	0x00, 0xf0, 0x11, 0x00


	//----- nvinfo : EIATTR_KPARAM_INFO
	.align		4
.L_19:
        /*0058*/ 	.byte	0x04, 0x17
        /*005a*/ 	.short	(.L_21 - .L_20)
.L_20:
        /*005c*/ 	.word	0x00000000
        /*0060*/ 	.short	0x0007
        /*0062*/ 	.short	0x0028
        /*0064*/ 	.byte	0x00, 0xf0, 0x11, 0x00


	//----- nvinfo : EIATTR_KPARAM_INFO
	.align		4
.L_21:
        /*0068*/ 	.byte	0x04, 0x17
        /*006a*/ 	.short	(.L_23 - .L_22)
.L_22:
        /*006c*/ 	.word	0x00000000
        /*0070*/ 	.short	0x0006
        /*0072*/ 	.short	0x0024
        /*0074*/ 	.byte	0x00, 0xf0, 0x11, 0x00


	//----- nvinfo : EIATTR_KPARAM_INFO
	.align		4
.L_23:
        /*0078*/ 	.byte	0x04, 0x17
        /*007a*/ 	.short	(.L_25 - .L_24)
.L_24:
        /*007c*/ 	.word	0x00000000
        /*0080*/ 	.short	0x0005
        /*0082*/ 	.short	0x0020
        /*0084*/ 	.byte	0x00, 0xf0, 0x11, 0x00


	//----- nvinfo : EIATTR_KPARAM_INFO
	.align		4
.L_25:
        /*0088*/ 	.byte	0x04, 0x17
        /*008a*/ 	.short	(.L_27 - .L_26)
.L_26:
        /*008c*/ 	.word	0x00000000
        /*0090*/ 	.short	0x0004
        /*0092*/ 	.short	0x001c
        /*0094*/ 	.byte	0x00, 0xf0, 0x11, 0x00


	//----- nvinfo : EIATTR_KPARAM_INFO
	.align		4
.L_27:
        /*0098*/ 	.byte	0x04, 0x17
        /*009a*/ 	.short	(.L_29 - .L_28)
.L_28:
        /*009c*/ 	.word	0x00000000
        /*00a0*/ 	.short	0x0003
        /*00a2*/ 	.short	0x0018
        /*00a4*/ 	.byte	0x00, 0xf0, 0x11, 0x00


	//----- nvinfo : EIATTR_KPARAM_INFO
	.align		4
.L_29:
        /*00a8*/ 	.byte	0x04, 0x17
        /*00aa*/ 	.short	(.L_31 - .L_30)
.L_30:
        /*00ac*/ 	.word	0x00000000
        /*00b0*/ 	.short	0x0002
        /*00b2*/ 	.short	0x0010
        /*00b4*/ 	.byte	0x00, 0xf5, 0x21, 0x00


	//----- nvinfo : EIATTR_KPARAM_INFO
	.align		4
.L_31:
        /*00b8*/ 	.byte	0x04, 0x17
        /*00ba*/ 	.short	(.L_33 - .L_32)
.L_32:
        /*00bc*/ 	.word	0x00000000
        /*00c0*/ 	.short	0x0001
        /*00c2*/ 	.short	0x0008
        /*00c4*/ 	.byte	0x00, 0xf5, 0x21, 0x00


	//----- nvinfo : EIATTR_KPARAM_INFO
	.align		4
.L_33:
        /*00c8*/ 	.byte	0x04, 0x17
        /*00ca*/ 	.short	(.L_35 - .L_34)
.L_34:
        /*00cc*/ 	.word	0x00000000
        /*00d0*/ 	.short	0x0000
        /*00d2*/ 	.short	0x0000
        /*00d4*/ 	.byte	0x00, 0xf5, 0x21, 0x00


	//----- nvinfo : EIATTR_SPARSE_MMA_MASK
	.align		4
.L_35:
        /*00d8*/ 	.byte	0x03, 0x50
        /*00da*/ 	.short	0x0000


	//----- nvinfo : EIATTR_MAXREG_COUNT
	.align		4
        /*00dc*/ 	.byte	0x03, 0x1b
        /*00de*/ 	.short	0x00ff


	//----- nvinfo : EIATTR_NUM_BARRIERS
	.align		4
        /*00e0*/ 	.byte	0x02, 0x4c
        /*00e2*/ 	.byte	0x01
	.zero		1


	//----- nvinfo : EIATTR_MERCURY_ISA_VERSION
	.align		4
        /*00e4*/ 	.byte	0x03, 0x5f
        /*00e6*/ 	.short	0x0101


	//----- nvinfo : EIATTR_VRC_CTA_INIT_COUNT
	.align		4
        /*00e8*/ 	.byte	0x02, 0x4a
	.zero		1
	.zero		1


	//----- nvinfo : EIATTR_EXIT_INSTR_OFFSETS
	.align		4
        /*00ec*/ 	.byte	0x04, 0x1c
        /*00ee*/ 	.short	(.L_37 - .L_36)


	//   ....[0]....
.L_36:
        /*00f0*/ 	.word	0x00000030


	//   ....[1]....
        /*00f4*/ 	.word	0x00005f80


	//----- nvinfo : EIATTR_CRS_STACK_SIZE
	.align		4
.L_37:
        /*00f8*/ 	.byte	0x04, 0x1e
        /*00fa*/ 	.short	(.L_39 - .L_38)
.L_38:
        /*00fc*/ 	.word	0x00000000


	//----- nvinfo : EIATTR_CBANK_PARAM_SIZE
	.align		4
.L_39:
        /*0100*/ 	.byte	0x03, 0x19
        /*0102*/ 	.short	0x0050


	//----- nvinfo : EIATTR_PARAM_CBANK
	.align		4
        /*0104*/ 	.byte	0x04, 0x0a
        /*0106*/ 	.short	(.L_41 - .L_40)
	.align		4
.L_40:
        /*0108*/ 	.word	index@(.nv.constant0._Z27flash_attn_2_fwd_f32_kernelPKfS0_S0_iiiiiifPfS1_S1_)
        /*010c*/ 	.short	0x0380
        /*010e*/ 	.short	0x0050


	//----- nvinfo : EIATTR_SW_WAR
	.align		4
.L_41:
        /*0110*/ 	.byte	0x04, 0x36
        /*0112*/ 	.short	(.L_43 - .L_42)
.L_42:
        /*0114*/ 	.word	0x00000008
.L_43:


//--------------------- .nv.callgraph             --------------------------
	.section	.nv.callgraph,"",@"SHT_CUDA_CALLGRAPH"
	.align	4
	.sectionentsize	8
	.align		4
        /*0000*/ 	.word	0x00000000
	.align		4
        /*0004*/ 	.word	0xffffffff
	.align		4
        /*0008*/ 	.word	0x00000000
	.align		4
        /*000c*/ 	.word	0xfffffffe
	.align		4
        /*0010*/ 	.word	0x00000000
	.align		4
        /*0014*/ 	.word	0xfffffffd
	.align		4
        /*0018*/ 	.word	0x00000000
	.align		4
        /*001c*/ 	.word	0xfffffffc


//--------------------- .text._Z27flash_attn_2_fwd_f32_kernelPKfS0_S0_iiiiiifPfS1_S1_ --------------------------
	.section	.text._Z27flash_attn_2_fwd_f32_kernelPKfS0_S0_iiiiiifPfS1_S1_,"ax",@progbits
	.align	128
        .global         _Z27flash_attn_2_fwd_f32_kernelPKfS0_S0_iiiiiifPfS1_S1_
        .type           _Z27flash_attn_2_fwd_f32_kernelPKfS0_S0_iiiiiifPfS1_S1_,@function
        .size           _Z27flash_attn_2_fwd_f32_kernelPKfS0_S0_iiiiiifPfS1_S1_,(.L_x_61 - _Z27flash_attn_2_fwd_f32_kernelPKfS0_S0_iiiiiifPfS1_S1_)
        .other          _Z27flash_attn_2_fwd_f32_kernelPKfS0_S0_iiiiiifPfS1_S1_,@"STO_CUDA_ENTRY STV_DEFAULT"
_Z27flash_attn_2_fwd_f32_kernelPKfS0_S0_iiiiiifPfS1_S1_:
.text._Z27flash_attn_2_fwd_f32_kernelPKfS0_S0_iiiiiifPfS1_S1_:
[----:B------:R-:W-:Y:S08]  /*0000*/  LDC R1, c[0x0][0x37c] ;  /* 0x0000df00ff017b82 */ /* 0x000ff00000000800 */
[----:B------:R-:W0:Y:S02]  /*0010*/  LDC R0, c[0x0][0x3a0] ;  /* 0x0000e800ff007b82 */ /* 0x000e240000000800 */
[----:B0-----:R-:W-:-:S13]  /*0020*/  ISETP.GE.AND P0, PT, R0, 0x1, PT ;  /* 0x000000010000780c */ /* 0x001fda0003f06270 */
[----:B------:R-:W-:Y:S05]  /*0030*/  @!P0 EXIT ;  /* 0x000000000000894d */ /* 0x000fea0003800000 */
[----:B------:R-:W0:Y:S01]  /*0040*/  S2R R3, SR_TID.X ;  /* 0x0000000000037919 */ /* 0x000e220000002100 */
[----:B------:R-:W1:Y:S01]  /*0050*/  S2UR UR4, SR_CTAID.Y ;  /* 0x00000000000479c3 */ /* 0x000e620000002600 */
[----:B------:R-:W2:Y:S01]  /*0060*/  LDCU UR11, c[0x0][0x3a8] ;  /* 0x00007500ff0b77ac */ /* 0x000ea20008000800 */
[----:B------:R-:W1:Y:S06]  /*0070*/  LDCU UR12, c[0x0][0x398] ;  /* 0x00007300ff0c77ac */ /* 0x000e6c0008000800 */
[----:B------:R-:W3:Y:S01]  /*0080*/  S2UR UR8, SR_CTAID.X ;  /* 0x00000000000879c3 */ /* 0x000ee20000002500 */
[----:B------:R-:W3:Y:S01]  /*0090*/  LDCU UR5, c[0x0][0x374] ;  /* 0x00006e80ff0577ac */ /* 0x000ee20008000800 */
[----:B------:R-:W4:Y:S06]  /*00a0*/  LDCU UR13, c[0x0][0x39c] ;  /* 0x00007380ff0d77ac */ /* 0x000f2c0008000800 */
[----:B------:R-:W5:Y:S01]  /*00b0*/  S2UR UR7, SR_CgaCtaId ;  /* 0x00000000000779c3 */ /* 0x000f620000008800 */
[----:B------:R-:W5:Y:S01]  /*00c0*/  LDCU UR16, c[0x0][0x3b0] ;  /* 0x00007600ff1077ac */ /* 0x000f620008000800 */
[----:B--2---:R-:W-:-:S02]  /*00d0*/  MOV R5, UR11 ;  /* 0x0000000b00057c02 */ /* 0x004fc40008000f00 */
[----:B------:R-:W-:Y:S01]  /*00e0*/  MOV R7, UR11 ;  /* 0x0000000b00077c02 */ /* 0x000fe20008000f00 */
[----:B------:R-:W-:Y:S01]  /*00f0*/  UMOV UR6, 0x400 ;  /* 0x0000040000067882 */ /* 0x000fe20000000000 */
[----:B------:R-:W-:Y:S02]  /*0100*/  ULOP3.LUT UR20, UR11, 0x7, URZ, 0xc0, !UPT ;  /* 0x000000070b147892 */ /* 0x000fe4000f8ec0ff */
[----:B-1----:R-:W-:Y:S02]  /*0110*/  UIMAD UR4, UR4, UR12, URZ ;  /* 0x0000000c040472a4 */ /* 0x002fe4000f8e02ff */
[----:B------:R-:W-:Y:S02]  /*0120*/  ULOP3.LUT UR19, UR11, 0x3, URZ, 0xc0, !UPT ;  /* 0x000000030b137892 */ /* 0x000fe4000f8ec0ff */
[----:B------:R-:W-:Y:S01]  /*0130*/  UIADD3 UR21, UPT, UPT, UR11, -0x1, URZ ;  /* 0xffffffff0b157890 */ /* 0x000fe2000fffe0ff */
[----:B0-----:R-:W-:Y:S01]  /*0140*/  SHF.L.U32 R0, R3, 0x2, RZ ;  /* 0x0000000203007819 */ /* 0x001fe200000006ff */
[----:B---3--:R-:W-:-:S02]  /*0150*/  UIMAD UR5, UR5, UR8, URZ ;  /* 0x00000008050572a4 */ /* 0x008fc4000f8e02ff */
[----:B----4-:R-:W-:Y:S01]  /*0160*/  UIMAD UR17, UR11, UR13, URZ ;  /* 0x0000000d0b1172a4 */ /* 0x010fe2000f8e02ff */
[-C--:B------:R-:W-:Y:S01]  /*0170*/  LEA R2, R5, R0.reuse, 0x2 ;  /* 0x0000000005027211 */ /* 0x080fe200078e10ff */
[----:B------:R-:W-:Y:S01]  /*0180*/  UIMAD UR4, UR5, UR12, UR4 ;  /* 0x0000000c050472a4 */ /* 0x000fe2000f8e0204 */
[----:B------:R-:W-:Y:S01]  /*0190*/  LEA R0, R7, R0, 0x3 ;  /* 0x0000000007007211 */ /* 0x000fe200078e18ff */
[----:B------:R-:W-:Y:S02]  /*01a0*/  ULOP3.LUT UR24, UR13, 0x7, URZ, 0xc0, !UPT ;  /* 0x000000070d187892 */ /* 0x000fe4000f8ec0ff */
[----:B------:R-:W-:Y:S01]  /*01b0*/  MOV R7, UR13 ;  /* 0x0000000d00077c02 */ /* 0x000fe20008000f00 */
[----:B-----5:R-:W-:Y:S01]  /*01c0*/  ULEA UR6, UR7, UR6, 0x18 ;  /* 0x0000000607067291 */ /* 0x020fe2000f8ec0ff */
[----:B------:R-:W-:Y:S01]  /*01d0*/  MOV R5, UR13 ;  /* 0x0000000d00057c02 */ /* 0x000fe20008000f00 */
[----:B------:R-:W-:Y:S01]  /*01e0*/  ULOP3.LUT UR8, UR11, 0x7ffffff8, URZ, 0xc0, !UPT ;  /* 0x7ffffff80b087892 */ /* 0x000fe2000f8ec0ff */
[----:B------:R-:W-:Y:S01]  /*01f0*/  IADD3 R4, PT, PT, R3, UR4, RZ ;  /* 0x0000000403047c10 */ /* 0x000fe2000fffe0ff */
[----:B------:R-:W-:-:S02]  /*0200*/  ULEA UR28, UR17, UR6, 0x2 ;  /* 0x00000006111c7291 */ /* 0x000fc4000f8e10ff */
[----:B------:R-:W-:Y:S01]  /*0210*/  IMAD R6, R0, R7, UR6 ;  /* 0x0000000600067e24 */ /* 0x000fe2000f8e0207 */
[----:B------:R-:W-:Y:S01]  /*0220*/  MOV R7, UR4 ;  /* 0x0000000400077c02 */ /* 0x000fe20008000f00 */
[----:B------:R-:W-:Y:S01]  /*0230*/  IMAD R5, R2, R5, UR6 ;  /* 0x0000000602057e24 */ /* 0x000fe2000f8e0205 */
[----:B------:R-:W-:Y:S01]  /*0240*/  ULEA UR29, UR17, UR28, 0x2 ;  /* 0x0000001c111d7291 */ /* 0x000fe2000f8e10ff */
[----:B------:R-:W-:Y:S02]  /*0250*/  IMAD R0, R3, UR13, RZ ;  /* 0x0000000d03007c24 */ /* 0x000fe4000f8e02ff */
[----:B------:R-:W-:Y:S01]  /*0260*/  FMUL R2, RZ, UR16 ;  /* 0x00000010ff027c20 */ /* 0x000fe20008400000 */
[----:B------:R-:W-:Y:S01]  /*0270*/  IADD3 R6, PT, PT, R6, 0x10, RZ ;  /* 0x0000001006067810 */ /* 0x000fe20007ffe0ff */
[----:B------:R-:W0:Y:S01]  /*0280*/  LDCU.64 UR14, c[0x0][0x358] ;  /* 0x00006b00ff0e77ac */ /* 0x000e220008000a00 */
[----:B------:R-:W-:Y:S01]  /*0290*/  IADD3 R5, PT, PT, R5, 0x10, RZ ;  /* 0x0000001005057810 */ /* 0x000fe20007ffe0ff */
[----:B------:R-:W-:Y:S01]  /*02a0*/  IMAD R7, R7, UR13, R0 ;  /* 0x0000000d07077c24 */ /* 0x000fe2000f8e0200 */
[----:B------:R-:W-:-:S02]  /*02b0*/  UIADD3 UR25, UPT, UPT, UR13, -0x1, URZ ;  /* 0xffffffff0d197890 */ /* 0x000fc4000fffe0ff */
[----:B------:R-:W-:Y:S02]  /*02c0*/  ULOP3.LUT UR23, UR13, 0x3, URZ, 0xc0, !UPT ;  /* 0x000000030d177892 */ /* 0x000fe4000f8ec0ff */
[----:B------:R-:W-:Y:S02]  /*02d0*/  ULOP3.LUT UR22, UR13, 0xf, URZ, 0xc0, !UPT ;  /* 0x0000000f0d167892 */ /* 0x000fe4000f8ec0ff */
[----:B------:R-:W-:Y:S02]  /*02e0*/  ULOP3.LUT UR9, UR13, 0x7ffffff8, URZ, 0xc0, !UPT ;  /* 0x7ffffff80d097892 */ /* 0x000fe4000f8ec0ff */
[----:B------:R-:W-:Y:S02]  /*02f0*/  ULOP3.LUT UR18, UR13, 0x1, URZ, 0xc0, !UPT ;  /* 0x000000010d127892 */ /* 0x000fe4000f8ec0ff */
[----:B------:R-:W-:Y:S02]  /*0300*/  ULOP3.LUT UR11, UR11, 0x1, URZ, 0xc0, !UPT ;  /* 0x000000010b0b7892 */ /* 0x000fe4000f8ec0ff */
[----:B------:R-:W-:-:S02]  /*0310*/  ULOP3.LUT UR10, UR13, 0x7ffffff0, URZ, 0xc0, !UPT ;  /* 0x7ffffff00d0a7892 */ /* 0x000fc4000f8ec0ff */
[----:B------:R-:W-:Y:S02]  /*0320*/  UIADD3 UR27, UPT, UPT, UR24, -0x1, URZ ;  /* 0xffffffff181b7890 */ /* 0x000fe4000fffe0ff */
[----:B------:R-:W-:Y:S02]  /*0330*/  UIADD3 UR26, UPT, UPT, UR20, -0x1, URZ ;  /* 0xffffffff141a7890 */ /* 0x000fe4000fffe0ff */
[----:B------:R-:W-:Y:S02]  /*0340*/  UIADD3 UR30, UPT, UPT, UR19, -0x1, URZ ;  /* 0xffffffff131e7890 */ /* 0x000fe4000fffe0ff */
[----:B------:R-:W-:Y:S01]  /*0350*/  ULEA UR31, UR17, UR29, 0x2 ;  /* 0x0000001d111f7291 */ /* 0x000fe2000f8e10ff */
[----:B0-----:R-:W-:-:S11]  /*0360*/  UMOV UR4, URZ ;  /* 0x000000ff00047c82 */ /* 0x001fd60008000000 */
.L_x_55:
[----:B0-----:R-:W0:Y:S02]  /*0370*/  LDCU UR6, c[0x0][0x39c] ;  /* 0x00007380ff0677ac */ /* 0x001e240008000800 */
[----:B0-----:R-:W-:-:S09]  /*0380*/  UISETP.GE.AND UP0, UPT, UR6, 0x1, UPT ;  /* 0x000000010600788c */ /* 0x001fd2000bf06270 */
[----:B-1234-:R-:W-:Y:S05]  /*0390*/  BRA.U !UP0, `(.L_x_0) ;  /* 0x0000000508d87547 */ /* 0x01efea000b800000 */
[----:B------:R-:W-:Y:S01]  /*03a0*/  UISETP.GE.U32.AND UP1, UPT, UR25, 0x7, UPT ;  /* 0x000000071900788c */ /* 0x000fe2000bf26070 */
[----:B------:R-:W-:Y:S01]  /*03b0*/  MOV R12, UR4 ;  /* 0x00000004000c7c02 */ /* 0x000fe20008000f00 */
[----:B------:R-:W-:-:S04]  /*03c0*/  UMOV UR5, URZ ;  /* 0x000000ff00057c82 */ /* 0x000fc80008000000 */
[----:B------:R-:W-:-:S03]  /*03d0*/  IMAD R12, R12, UR17, R7 ;  /* 0x000000110c0c7c24 */ /* 0x000fc6000f8e0207 */
[----:B------:R-:W-:Y:S05]  /*03e0*/  BRA.U !UP1, `(.L_x_1) ;  /* 0x0000000109c07547 */ /* 0x000fea000b800000 */
[----:B------:R-:W-:Y:S01]  /*03f0*/  ULOP3.LUT UR9, UR6, 0x7ffffff8, URZ, 0xc0, !UPT ;  /* 0x7ffffff806097892 */ /* 0x000fe2000f8ec0ff */
[----:B------:R-:W-:Y:S02]  /*0400*/  MOV R14, R6 ;  /* 0x00000006000e7202 */ /* 0x000fe40000000f00 */
[----:B------:R-:W-:Y:S01]  /*0410*/  MOV R13, R5 ;  /* 0x00000005000d7202 */ /* 0x000fe20000000f00 */
[----:B------:R-:W-:Y:S01]  /*0420*/  UIADD3 UR5, UPT, UPT, -UR9, URZ, URZ ;  /* 0x000000ff09057290 */ /* 0x000fe2000fffe1ff */
[----:B------:R-:W-:-:S11]  /*0430*/  MOV R15, R12 ;  /* 0x0000000c000f7202 */ /* 0x000fd60000000f00 */
.L_x_2:
[----:B------:R-:W0:Y:S08]  /*0440*/  LDC.64 R10, c[0x0][0x388] ;  /* 0x0000e200ff0a7b82 */ /* 0x000e300000000a00 */
[----:B------:R-:W1:Y:S01]  /*0450*/  LDC.64 R8, c[0x0][0x390] ;  /* 0x0000e400ff087b82 */ /* 0x000e620000000a00 */
[----:B0-----:R-:W-:-:S05]  /*0460*/  IMAD.WIDE R10, R15, 0x4, R10 ;  /* 0x000000040f0a7825 */ /* 0x001fca00078e020a */
[----:B------:R-:W2:Y:S01]  /*0470*/  LDG.E R28, desc[UR14][R10.64] ;  /* 0x0000000e0a1c7981 */ /* 0x000ea2000c1e1900 */
[----:B-1----:R-:W-:-:S03]  /*0480*/  IMAD.WIDE R8, R15, 0x4, R8 ;  /* 0x000000040f087825 */ /* 0x002fc600078e0208 */
[----:B------:R-:W3:Y:S04]  /*0490*/  LDG.E R16, desc[UR14][R10.64+0x4] ;  /* 0x0000040e0a107981 */ /* 0x000ee8000c1e1900 */
[----:B------:R-:W4:Y:S04]  /*04a0*/  LDG.E R19, desc[UR14][R8.64] ;  /* 0x0000000e08137981 */ /* 0x000f28000c1e1900 */
[----:B------:R-:W5:Y:S04]  /*04b0*/  LDG.E R17, desc[UR14][R8.64+0x4] ;  /* 0x0000040e08117981 */ /* 0x000f68000c1e1900 */
        /* <DEDUP_REMOVED lines=11> */
[----:B--2---:R-:W-:Y:S04]  /*0570*/  STS [R13+-0x10], R28 ;  /* 0xfffff01c0d007388 */ /* 0x004fe80000000800 */
[----:B----4-:R0:W-:Y:S04]  /*0580*/  STS [R14+-0x10], R19 ;  /* 0xfffff0130e007388 */ /* 0x0101e80000000800 */
[----:B0-----:R-:W2:Y:S01]  /*0590*/  LDG.E R19, desc[UR14][R8.64+0x1c] ;  /* 0x00001c0e08137981 */ /* 0x001ea2000c1e1900 */
[----:B------:R-:W-:-:S03]  /*05a0*/  UIADD3 UR5, UPT, UPT, UR5, 0x8, URZ ;  /* 0x0000000805057890 */ /* 0x000fc6000fffe0ff */
[----:B---3--:R-:W-:Y:S01]  /*05b0*/  STS [R13+-0xc], R16 ;  /* 0xfffff4100d007388 */ /* 0x008fe20000000800 */
[----:B------:R-:W-:-:S03]  /*05c0*/  UISETP.NE.AND UP1, UPT, UR5, URZ, UPT ;  /* 0x000000ff0500728c */ /* 0x000fc6000bf25270 */
[----:B-----5:R-:W-:Y:S04]  /*05d0*/  STS [R14+-0xc], R17 ;  /* 0xfffff4110e007388 */ /* 0x020fe80000000800 */
[----:B------:R-:W-:Y:S04]  /*05e0*/  STS [R13+-0x8], R24 ;  /* 0xfffff8180d007388 */ /* 0x000fe80000000800 */
[----:B------:R-:W-:Y:S04]  /*05f0*/  STS [R14+-0x8], R21 ;  /* 0xfffff8150e007388 */ /* 0x000fe80000000800 */
[----:B------:R-:W-:Y:S04]  /*0600*/  STS [R13+-0x4], R26 ;  /* 0xfffffc1a0d007388 */ /* 0x000fe80000000800 */
[----:B------:R-:W-:Y:S04]  /*0610*/  STS [R14+-0x4], R23 ;  /* 0xfffffc170e007388 */ /* 0x000fe80000000800 */
[----:B------:R-:W-:Y:S04]  /*0620*/  STS [R13], R22 ;  /* 0x000000160d007388 */ /* 0x000fe80000000800 */
[----:B------:R-:W-:Y:S04]  /*0630*/  STS [R14], R25 ;  /* 0x000000190e007388 */ /* 0x000fe80000000800 */
[----:B------:R-:W-:Y:S04]  /*0640*/  STS [R13+0x4], R20 ;  /* 0x000004140d007388 */ /* 0x000fe80000000800 */
[----:B------:R-:W-:Y:S04]  /*0650*/  STS [R14+0x4], R27 ;  /* 0x0000041b0e007388 */ /* 0x000fe80000000800 */
[----:B------:R-:W-:Y:S01]  /*0660*/  STS [R13+0x8], R18 ;  /* 0x000008120d007388 */ /* 0x000fe20000000800 */
[----:B------:R-:W-:-:S03]  /*0670*/  IADD3 R15, PT, PT, R15, 0x8, RZ ;  /* 0x000000080f0f7810 */ /* 0x000fc60007ffe0ff */
[----:B------:R-:W-:Y:S04]  /*0680*/  STS [R14+0x8], R29 ;  /* 0x0000081d0e007388 */ /* 0x000fe80000000800 */
[----:B------:R0:W-:Y:S02]  /*0690*/  STS [R13+0xc], R10 ;  /* 0x00000c0a0d007388 */ /* 0x0001e40000000800 */
[----:B0-----:R-:W-:Y:S02]  /*06a0*/  IADD3 R13, PT, PT, R13, 0x20, RZ ;  /* 0x000000200d0d7810 */ /* 0x001fe40007ffe0ff */
[----:B--2---:R0:W-:Y:S02]  /*06b0*/  STS [R14+0xc], R19 ;  /* 0x00000c130e007388 */ /* 0x0041e40000000800 */
[----:B0-----:R-:W-:Y:S01]  /*06c0*/  IADD3 R14, PT, PT, R14, 0x20, RZ ;  /* 0x000000200e0e7810 */ /* 0x001fe20007ffe0ff */
[----:B------:R-:W-:Y:S06]  /*06d0*/  BRA.U UP1, `(.L_x_2) ;  /* 0xfffffffd01587547 */ /* 0x000fec000b83ffff */
[----:B------:R-:W-:-:S05]  /*06e0*/  UMOV UR5, UR9 ;  /* 0x0000000900057c82 */ /* 0x000fca0008000000 */
.L_x_1:
[----:B------:R-:W-:-:S09]  /*06f0*/  UISETP.NE.AND UP1, UPT, UR24, URZ, UPT ;  /* 0x000000ff1800728c */ /* 0x000fd2000bf25270 */
[----:B------:R-:W-:Y:S05]  /*0700*/  BRA.U !UP1, `(.L_x_0) ;  /* 0x0000000109fc7547 */ /* 0x000fea000b800000 */
[----:B------:R-:W-:Y:S02]  /*0710*/  UISETP.GE.U32.AND UP1, UPT, UR27, 0x3, UPT ;  /* 0x000000031b00788c */ /* 0x000fe4000bf26070 */
[----:B------:R-:W-:-:S07]  /*0720*/  UISETP.NE.AND UP2, UPT, UR23, URZ, UPT ;  /* 0x000000ff1700728c */ /* 0x000fce000bf45270 */
[----:B------:R-:W-:Y:S05]  /*0730*/  BRA.U !UP1, `(.L_x_3) ;  /* 0x0000000109647547 */ /* 0x000fea000b800000 */
[----:B------:R-:W0:Y:S01]  /*0740*/  LDC.64 R8, c[0x0][0x388] ;  /* 0x0000e200ff087b82 */ /* 0x000e220000000a00 */
[----:B------:R-:W-:-:S07]  /*0750*/  IADD3 R13, PT, PT, R12, UR5, RZ ;  /* 0x000000050c0d7c10 */ /* 0x000fce000fffe0ff */
[----:B------:R-:W1:Y:S01]  /*0760*/  LDC.64 R10, c[0x0][0x390] ;  /* 0x0000e400ff0a7b82 */ /* 0x000e620000000a00 */
[----:B0-----:R-:W-:-:S05]  /*0770*/  IMAD.WIDE R8, R13, 0x4, R8 ;  /* 0x000000040d087825 */ /* 0x001fca00078e0208 */
[----:B------:R-:W2:Y:S01]  /*0780*/  LDG.E R17, desc[UR14][R8.64+0x4] ;  /* 0x0000040e08117981 */ /* 0x000ea2000c1e1900 */
[----:B-1----:R-:W-:-:S03]  /*0790*/  IMAD.WIDE R10, R13, 0x4, R10 ;  /* 0x000000040d0a7825 */ /* 0x002fc600078e020a */
[----:B------:R-:W3:Y:S04]  /*07a0*/  LDG.E R21, desc[UR14][R8.64+0x8] ;  /* 0x0000080e08157981 */ /* 0x000ee8000c1e1900 */
[----:B------:R-:W4:Y:S04]  /*07b0*/  LDG.E R13, desc[UR14][R8.64] ;  /* 0x0000000e080d7981 */ /* 0x000f28000c1e1900 */
[----:B------:R-:W5:Y:S04]  /*07c0*/  LDG.E R15, desc[UR14][R10.64] ;  /* 0x0000000e0a0f7981 */ /* 0x000f68000c1e1900 */
[----:B------:R-:W3:Y:S04]  /*07d0*/  LDG.E R19, desc[UR14][R10.64+0x4] ;  /* 0x0000040e0a137981 */ /* 0x000ee8000c1e1900 */
[----:B------:R-:W3:Y:S04]  /*07e0*/  LDG.E R23, desc[UR14][R10.64+0x8] ;  /* 0x0000080e0a177981 */ /* 0x000ee8000c1e1900 */
[----:B------:R-:W3:Y:S04]  /*07f0*/  LDG.E R25, desc[UR14][R8.64+0xc] ;  /* 0x00000c0e08197981 */ /* 0x000ee8000c1e1900 */
[----:B------:R-:W3:Y:S01]  /*0800*/  LDG.E R27, desc[UR14][R10.64+0xc] ;  /* 0x00000c0e0a1b7981 */ /* 0x000ee2000c1e1900 */
[----:B------:R-:W-:-:S04]  /*0810*/  IADD3 R14, PT, PT, R0, UR5, RZ ;  /* 0x00000005000e7c10 */ /* 0x000fc8000fffe0ff */
[C---:B------:R-:W-:Y:S02]  /*0820*/  LEA R16, R14.reuse, UR28, 0x2 ;  /* 0x0000001c0e107c11 */ /* 0x040fe4000f8e10ff */
[----:B------:R-:W-:Y:S01]  /*0830*/  LEA R14, R14, UR29, 0x2 ;  /* 0x0000001d0e0e7c11 */ /* 0x000fe2000f8e10ff */
[----:B------:R-:W-:Y:S02]  /*0840*/  UIADD3 UR5, UPT, UPT, UR5, 0x4, URZ ;  /* 0x0000000405057890 */ /* 0x000fe4000fffe0ff */
[----:B----4-:R0:W-:Y:S04]  /*0850*/  STS [R16], R13 ;  /* 0x0000000d10007388 */ /* 0x0101e80000000800 */
[----:B-----5:R0:W-:Y:S04]  /*0860*/  STS [R14], R15 ;  /* 0x0000000f0e007388 */ /* 0x0201e80000000800 */
[----:B--2---:R0:W-:Y:S04]  /*0870*/  STS [R16+0x4], R17 ;  /* 0x0000041110007388 */ /* 0x0041e80000000800 */
[----:B---3--:R0:W-:Y:S04]  /*0880*/  STS [R14+0x4], R19 ;  /* 0x000004130e007388 */ /* 0x0081e80000000800 */
[----:B------:R0:W-:Y:S04]  /*0890*/  STS [R16+0x8], R21 ;  /* 0x0000081510007388 */ /* 0x0001e80000000800 */
[----:B------:R0:W-:Y:S04]  /*08a0*/  STS [R14+0x8], R23 ;  /* 0x000008170e007388 */ /* 0x0001e80000000800 */
[----:B------:R0:W-:Y:S04]  /*08b0*/  STS [R16+0xc], R25 ;  /* 0x00000c1910007388 */ /* 0x0001e80000000800 */
[----:B------:R0:W-:Y:S02]  /*08c0*/  STS [R14+0xc], R27 ;  /* 0x00000c1b0e007388 */ /* 0x0001e40000000800 */
.L_x_3:
[----:B------:R-:W-:Y:S05]  /*08d0*/  BRA.U !UP2, `(.L_x_0) ;  /* 0x000000010a887547 */ /* 0x000fea000b800000 */
[----:B------:R-:W-:Y:S01]  /*08e0*/  ISETP.NE.AND P0, PT, RZ, UR18, PT ;  /* 0x00000012ff007c0c */ /* 0x000fe2000bf05270 */
[----:B------:R-:W-:Y:S01]  /*08f0*/  UISETP.NE.AND UP1, UPT, UR23, 0x1, UPT ;  /* 0x000000011700788c */ /* 0x000fe2000bf25270 */
[----:B------:R-:W-:Y:S01]  /*0900*/  HFMA2 R9, -RZ, RZ, 0, 2.384185791015625e-07 ;  /* 0x00000004ff097431 */ /* 0x000fe200000001ff */
[----:B------:R-:W-:-:S04]  /*0910*/  MOV R11, 0x4 ;  /* 0x00000004000b7802 */ /* 0x000fc80000000f00 */
[----:B------:R-:W-:-:S05]  /*0920*/  PLOP3.LUT P1, PT, PT, PT, UP1, 0x80, 0x8 ;  /* 0x000000000008781c */ /* 0x000fca0003f2f018 */
[----:B------:R-:W1:Y:S01]  /*0930*/  @UP1 LDCU.64 UR6, c[0x0][0x388] ;  /* 0x00007100ff0617ac */ /* 0x000e620008000a00 */
[----:B0-----:R-:W0:Y:S01]  /*0940*/  @P0 LDC.64 R16, c[0x0][0x388] ;  /* 0x0000e200ff100b82 */ /* 0x001e220000000a00 */
[----:B------:R-:W2:Y:S06]  /*0950*/  @UP1 LDCU.64 UR12, c[0x0][0x390] ;  /* 0x00007200ff0c17ac */ /* 0x000eac0008000a00 */
[----:B------:R-:W-:Y:S01]  /*0960*/  @P1 IADD3 R10, PT, PT, R12, UR5, RZ ;  /* 0x000000050c0a1c10 */ /* 0x000fe2000fffe0ff */
[----:B------:R-:W3:Y:S01]  /*0970*/  @P0 LDC.64 R14, c[0x0][0x390] ;  /* 0x0000e400ff0e0b82 */ /* 0x000ee20000000a00 */
[----:B------:R-:W-:Y:S01]  /*0980*/  @P1 IADD3 R13, PT, PT, R0, UR5, RZ ;  /* 0x00000005000d1c10 */ /* 0x000fe2000fffe0ff */
[----:B------:R-:W-:-:S06]  /*0990*/  @UP1 UIADD3 UR5, UPT, UPT, UR5, 0x2, URZ ;  /* 0x0000000205051890 */ /* 0x000fcc000fffe0ff */
[----:B------:R-:W-:Y:S01]  /*09a0*/  @P0 IADD3 R19, PT, PT, R12, UR5, RZ ;  /* 0x000000050c130c10 */ /* 0x000fe2000fffe0ff */
[----:B-1----:R-:W-:-:S04]  /*09b0*/  @P1 IMAD.WIDE R8, R10, R9, UR6 ;  /* 0x000000060a081e25 */ /* 0x002fc8000f8e0209 */
[----:B--2---:R-:W-:Y:S01]  /*09c0*/  @P1 IMAD.WIDE R10, R10, R11, UR12 ;  /* 0x0000000c0a0a1e25 */ /* 0x004fe2000f8e020b */
[----:B------:R-:W2:Y:S03]  /*09d0*/  @P1 LDG.E R12, desc[UR14][R8.64] ;  /* 0x0000000e080c1981 */ /* 0x000ea6000c1e1900 */
[C---:B0-----:R-:W-:Y:S01]  /*09e0*/  @P0 IMAD.WIDE R16, R19.reuse, 0x4, R16 ;  /* 0x0000000413100825 */ /* 0x041fe200078e0210 */
[----:B------:R-:W4:Y:S04]  /*09f0*/  @P1 LDG.E R20, desc[UR14][R10.64] ;  /* 0x0000000e0a141981 */ /* 0x000f28000c1e1900 */
[----:B------:R-:W5:Y:S01]  /*0a00*/  @P1 LDG.E R22, desc[UR14][R8.64+0x4] ;  /* 0x0000040e08161981 */ /* 0x000f62000c1e1900 */
[----:B---3--:R-:W-:-:S03]  /*0a10*/  @P0 IMAD.WIDE R14, R19, 0x4, R14 ;  /* 0x00000004130e0825 */ /* 0x008fc600078e020e */
[----:B------:R-:W3:Y:S04]  /*0a20*/  @P1 LDG.E R24, desc[UR14][R10.64+0x4] ;  /* 0x0000040e0a181981 */ /* 0x000ee8000c1e1900 */
[----:B------:R-:W3:Y:S04]  /*0a30*/  @P0 LDG.E R16, desc[UR14][R16.64] ;  /* 0x0000000e10100981 */ /* 0x000ee8000c1e1900 */
[----:B------:R-:W3:Y:S01]  /*0a40*/  @P0 LDG.E R14, desc[UR14][R14.64] ;  /* 0x0000000e0e0e0981 */ /* 0x000ee2000c1e1900 */
[----:B------:R-:W-:Y:S02]  /*0a50*/  @P1 LEA R21, R13, UR28, 0x2 ;  /* 0x0000001c0d151c11 */ /* 0x000fe4000f8e10ff */
[----:B------:R-:W-:-:S02]  /*0a60*/  @P0 IADD3 R18, PT, PT, R0, UR5, RZ ;  /* 0x0000000500120c10 */ /* 0x000fc4000fffe0ff */
[----:B------:R-:W-:Y:S02]  /*0a70*/  @P1 LEA R23, R13, UR29, 0x2 ;  /* 0x0000001d0d171c11 */ /* 0x000fe4000f8e10ff */
[C---:B------:R-:W-:Y:S02]  /*0a80*/  @P0 LEA R13, R18.reuse, UR28, 0x2 ;  /* 0x0000001c120d0c11 */ /* 0x040fe4000f8e10ff */
[----:B------:R-:W-:Y:S01]  /*0a90*/  @P0 LEA R19, R18, UR29, 0x2 ;  /* 0x0000001d12130c11 */ /* 0x000fe2000f8e10ff */
[----:B--2---:R1:W-:Y:S04]  /*0aa0*/  @P1 STS [R21], R12 ;  /* 0x0000000c15001388 */ /* 0x0043e80000000800 */
[----:B----4-:R1:W-:Y:S04]  /*0ab0*/  @P1 STS [R23], R20 ;  /* 0x0000001417001388 */ /* 0x0103e80000000800 */
[----:B-----5:R1:W-:Y:S04]  /*0ac0*/  @P1 STS [R21+0x4], R22 ;  /* 0x0000041615001388 */ /* 0x0203e80000000800 */
[----:B---3--:R1:W-:Y:S04]  /*0ad0*/  @P1 STS [R23+0x4], R24 ;  /* 0x0000041817001388 */ /* 0x0083e80000000800 */
[----:B------:R1:W-:Y:S04]  /*0ae0*/  @P0 STS [R13], R16 ;  /* 0x000000100d000388 */ /* 0x0003e80000000800 */
[----:B------:R1:W-:Y:S02]  /*0af0*/  @P0 STS [R19], R14 ;  /* 0x0000000e13000388 */ /* 0x0003e40000000800 */
.L_x_0:
[----:B------:R-:W2:Y:S02]  /*0b00*/  LDCU UR7, c[0x0][0x3a4] ;  /* 0x00007480ff0777ac */ /* 0x000ea40008000800 */
[----:B--2---:R-:W-:Y:S01]  /*0b10*/  UISETP.GE.AND UP1, UPT, UR7, 0x1, UPT ;  /* 0x000000010700788c */ /* 0x004fe2000bf26270 */
[----:B------:R-:W-:Y:S08]  /*0b20*/  BAR.SYNC.DEFER_BLOCKING 0x0 ;  /* 0x0000000000007b1d */ /* 0x000ff00000010000 */
[----:B------:R-:W-:Y:S05]  /*0b30*/  BRA.U !UP1, `(.L_x_4) ;  /* 0x0000005109fc7547 */ /* 0x000fea000b800000 */
[----:B------:R-:W-:Y:S05]  /*0b40*/  BRA.U !UP0, `(.L_x_5) ;  /* 0x0000002d08707547 */ /* 0x000fea000b800000 */
[----:B------:R-:W-:-:S05]  /*0b50*/  UMOV UR5, URZ ;  /* 0x000000ff00057c82 */ /* 0x000fca0008000000 */
.L_x_38:
[----:B------:R-:W-:Y:S01]  /*0b60*/  UISETP.GE.U32.AND UP0, UPT, UR25, 0xf, UPT ;  /* 0x0000000f1900788c */ /* 0x000fe2000bf06070 */
[----:B------:R-:W-:Y:S01]  /*0b70*/  MOV R8, UR5 ;  /* 0x0000000500087c02 */ /* 0x000fe20008000f00 */
[----:B------:R-:W-:-:S04]  /*0b80*/  UMOV UR6, URZ ;  /* 0x000000ff00067c82 */ /* 0x000fc80008000000 */
[----:B------:R-:W-:-:S03]  /*0b90*/  IMAD R8, R8, UR17, R7 ;  /* 0x0000001108087c24 */ /* 0x000fc6000f8e0207 */
[----:B-1234-:R-:W-:Y:S05]  /*0ba0*/  BRA.U !UP0, `(.L_x_6) ;  /* 0x0000000108b47547 */ /* 0x01efea000b800000 */
[----:B------:R-:W2:Y:S01]  /*0bb0*/  S2UR UR7, SR_CgaCtaId ;  /* 0x00000000000779c3 */ /* 0x000ea20000008800 */
[----:B------:R-:W-:Y:S02]  /*0bc0*/  UMOV UR6, 0x400 ;  /* 0x0000040000067882 */ /* 0x000fe40000000000 */
[----:B--2---:R-:W-:-:S03]  /*0bd0*/  ULEA UR7, UR7, UR6, 0x18 ;  /* 0x0000000607077291 */ /* 0x004fc6000f8ec0ff */
[----:B------:R-:W-:-:S09]  /*0be0*/  UMOV UR6, URZ ;  /* 0x000000ff00067c82 */ /* 0x000fd20008000000 */
.L_x_7:
[----:B--2---:R-:W2:Y:S01]  /*0bf0*/  LDC.64 R10, c[0x0][0x380] ;  /* 0x0000e000ff0a7b82 */ /* 0x004ea20000000a00 */
[----:B------:R-:W-:-:S05]  /*0c00*/  IADD3 R9, PT, PT, R8, UR6, RZ ;  /* 0x0000000608097c10 */ /* 0x000fca000fffe0ff */
[----:B--2---:R-:W-:-:S05]  /*0c10*/  IMAD.WIDE R10, R9, 0x4, R10 ;  /* 0x00000004090a7825 */ /* 0x004fca00078e020a */
[----:B------:R-:W2:Y:S04]  /*0c20*/  LDG.E R9, desc[UR14][R10.64] ;  /* 0x0000000e0a097981 */ /* 0x000ea8000c1e1900 */
[----:B01----:R-:W3:Y:S04]  /*0c30*/  LDG.E R13, desc[UR14][R10.64+0x4] ;  /* 0x0000040e0a0d7981 */ /* 0x003ee8000c1e1900 */
        /* <DEDUP_REMOVED lines=13> */
[----:B------:R-:W5:Y:S01]  /*0d10*/  LDG.E R24, desc[UR14][R10.64+0x3c] ;  /* 0x00003c0e0a187981 */ /* 0x000f62000c1e1900 */
[----:B------:R-:W-:Y:S01]  /*0d20*/  IADD3 R12, PT, PT, R0, UR6, RZ ;  /* 0x00000006000c7c10 */ /* 0x000fe2000fffe0ff */
[----:B------:R-:W-:-:S03]  /*0d30*/  UIADD3 UR6, UPT, UPT, UR6, 0x10, URZ ;  /* 0x0000001006067890 */ /* 0x000fc6000fffe0ff */
[----:B------:R-:W-:Y:S01]  /*0d40*/  LEA R12, R12, UR7, 0x2 ;  /* 0x000000070c0c7c11 */ /* 0x000fe2000f8e10ff */
[----:B------:R-:W-:-:S04]  /*0d50*/  UISETP.NE.AND UP1, UPT, UR6, UR10, UPT ;  /* 0x0000000a0600728c */ /* 0x000fc8000bf25270 */
[----:B--2---:R2:W-:Y:S04]  /*0d60*/  STS [R12], R9 ;  /* 0x000000090c007388 */ /* 0x0045e80000000800 */
[----:B---3--:R2:W-:Y:S04]  /*0d70*/  STS [R12+0x4], R13 ;  /* 0x0000040d0c007388 */ /* 0x0085e80000000800 */
[----:B----4-:R2:W-:Y:S04]  /*0d80*/  STS [R12+0x8], R15 ;  /* 0x0000080f0c007388 */ /* 0x0105e80000000800 */
[----:B-----5:R2:W-:Y:S04]  /*0d90*/  STS [R12+0xc], R17 ;  /* 0x00000c110c007388 */ /* 0x0205e80000000800 */
[----:B------:R2:W-:Y:S04]  /*0da0*/  STS [R12+0x10], R19 ;  /* 0x000010130c007388 */ /* 0x0005e80000000800 */
        /* <DEDUP_REMOVED lines=10> */
[----:B------:R2:W-:Y:S01]  /*0e50*/  STS [R12+0x3c], R24 ;  /* 0x00003c180c007388 */ /* 0x0005e20000000800 */
[----:B------:R-:W-:Y:S05]  /*0e60*/  BRA.U UP1, `(.L_x_7) ;  /* 0xfffffffd01607547 */ /* 0x000fea000b83ffff */
[----:B------:R-:W-:-:S05]  /*0e70*/  UMOV UR6, UR10 ;  /* 0x0000000a00067c82 */ /* 0x000fca0008000000 */
.L_x_6:
[----:B------:R-:W-:-:S09]  /*0e80*/  UISETP.NE.AND UP1, UPT, UR22, URZ, UPT ;  /* 0x000000ff1600728c */ /* 0x000fd2000bf25270 */
[----:B------:R-:W-:Y:S05]  /*0e90*/  BRA.U !UP1, `(.L_x_8) ;  /* 0x0000000509147547 */ /* 0x000fea000b800000 */
[----:B------:R-:W-:Y:S02]  /*0ea0*/  UIADD3 UR7, UPT, UPT, UR22, -0x1, URZ ;  /* 0xffffffff16077890 */ /* 0x000fe4000fffe0ff */
[----:B------:R-:W-:Y:S02]  /*0eb0*/  UISETP.NE.AND UP3, UPT, UR24, URZ, UPT ;  /* 0x000000ff1800728c */ /* 0x000fe4000bf65270 */
[----:B------:R-:W-:-:S09]  /*0ec0*/  UISETP.GE.U32.AND UP2, UPT, UR7, 0x7, UPT ;  /* 0x000000070700788c */ /* 0x000fd2000bf46070 */
[----:B------:R-:W-:Y:S05]  /*0ed0*/  BRA.U !UP2, `(.L_x_9) ;  /* 0x000000010a647547 */ /* 0x000fea000b800000 */
[----:B------:R-:W3:Y:S01]  /*0ee0*/  LDC.64 R10, c[0x0][0x380] ;  /* 0x0000e000ff0a7b82 */ /* 0x000ee20000000a00 */
[----:B--2---:R-:W-:-:S05]  /*0ef0*/  IADD3 R9, PT, PT, R8, UR6, RZ ;  /* 0x0000000608097c10 */ /* 0x004fca000fffe0ff */
[----:B---3--:R-:W-:-:S05]  /*0f00*/  IMAD.WIDE R10, R9, 0x4, R10 ;  /* 0x00000004090a7825 */ /* 0x008fca00078e020a */
[----:B------:R-:W2:Y:S04]  /*0f10*/  LDG.E R9, desc[UR14][R10.64] ;  /* 0x0000000e0a097981 */ /* 0x000ea8000c1e1900 */
[----:B01----:R-:W3:Y:S04]  /*0f20*/  LDG.E R13, desc[UR14][R10.64+0x4] ;  /* 0x0000040e0a0d7981 */ /* 0x003ee8000c1e1900 */
[----:B------:R-:W4:Y:S04]  /*0f30*/  LDG.E R15, desc[UR14][R10.64+0x8] ;  /* 0x0000080e0a0f7981 */ /* 0x000f28000c1e1900 */
[----:B------:R-:W5:Y:S04]  /*0f40*/  LDG.E R17, desc[UR14][R10.64+0xc] ;  /* 0x00000c0e0a117981 */ /* 0x000f68000c1e1900 */
[----:B------:R-:W5:Y:S04]  /*0f50*/  LDG.E R19, desc[UR14][R10.64+0x10] ;  /* 0x0000100e0a137981 */ /* 0x000f68000c1e1900 */
[----:B------:R-:W5:Y:S04]  /*0f60*/  LDG.E R21, desc[UR14][R10.64+0x14] ;  /* 0x0000140e0a157981 */ /* 0x000f68000c1e1900 */
[----:B------:R-:W5:Y:S04]  /*0f70*/  LDG.E R23, desc[UR14][R10.64+0x18] ;  /* 0x0000180e0a177981 */ /* 0x000f68000c1e1900 */
[----:B------:R-:W5:Y:S01]  /*0f80*/  LDG.E R25, desc[UR14][R10.64+0x1c] ;  /* 0x00001c0e0a197981 */ /* 0x000f62000c1e1900 */
[----:B------:R-:W0:Y:S01]  /*0f90*/  S2UR UR12, SR_CgaCtaId ;  /* 0x00000000000c79c3 */ /* 0x000e220000008800 */
[----:B------:R-:W-:Y:S01]  /*0fa0*/  UMOV UR7, 0x400 ;  /* 0x0000040000077882 */ /* 0x000fe20000000000 */
[----:B------:R-:W-:Y:S01]  /*0fb0*/  IADD3 R12, PT, PT, R0, UR6, RZ ;  /* 0x00000006000c7c10 */ /* 0x000fe2000fffe0ff */
[----:B------:R-:W-:-:S02]  /*0fc0*/  UIADD3 UR6, UPT, UPT, UR6, 0x8, URZ ;  /* 0x0000000806067890 */ /* 0x000fc4000fffe0ff */
[----:B0-----:R-:W-:-:S06]  /*0fd0*/  ULEA UR7, UR12, UR7, 0x18 ;  /* 0x000000070c077291 */ /* 0x001fcc000f8ec0ff */
[----:B------:R-:W-:-:S05]  /*0fe0*/  LEA R12, R12, UR7, 0x2 ;  /* 0x000000070c0c7c11 */ /* 0x000fca000f8e10ff */
[----:B--2---:R0:W-:Y:S04]  /*0ff0*/  STS [R12], R9 ;  /* 0x000000090c007388 */ /* 0x0041e80000000800 */
[----:B---3--:R0:W-:Y:S04]  /*1000*/  STS [R12+0x4], R13 ;  /* 0x0000040d0c007388 */ /* 0x0081e80000000800 */
[----:B----4-:R0:W-:Y:S04]  /*1010*/  STS [R12+0x8], R15 ;  /* 0x0000080f0c007388 */ /* 0x0101e80000000800 */
[----:B-----5:R0:W-:Y:S04]  /*1020*/  STS [R12+0xc], R17 ;  /* 0x00000c110c007388 */ /* 0x0201e80000000800 */
[----:B------:R0:W-:Y:S04]  /*1030*/  STS [R12+0x10], R19 ;  /* 0x000010130c007388 */ /* 0x0001e80000000800 */
[----:B------:R0:W-:Y:S04]  /*1040*/  STS [R12+0x14], R21 ;  /* 0x000014150c007388 */ /* 0x0001e80000000800 */
[----:B------:R0:W-:Y:S04]  /*1050*/  STS [R12+0x18], R23 ;  /* 0x000018170c007388 */ /* 0x0001e80000000800 */
[----:B------:R0:W-:Y:S02]  /*1060*/  STS [R12+0x1c], R25 ;  /* 0x00001c190c007388 */ /* 0x0001e40000000800 */
.L_x_9:
[----:B------:R-:W-:Y:S05]  /*1070*/  BRA.U !UP3, `(.L_x_8) ;  /* 0x000000010b9c7547 */ /* 0x000fea000b800000 */
[----:B------:R-:W-:Y:S02]  /*1080*/  UISETP.GE.U32.AND UP2, UPT, UR27, 0x3, UPT ;  /* 0x000000031b00788c */ /* 0x000fe4000bf46070 */
[----:B------:R-:W-:-:S07]  /*1090*/  UISETP.NE.AND UP3, UPT, UR23, URZ, UPT ;  /* 0x000000ff1700728c */ /* 0x000fce000bf65270 */
[----:B------:R-:W-:Y:S05]  /*10a0*/  BRA.U !UP2, `(.L_x_10) ;  /* 0x000000010a447547 */ /* 0x000fea000b800000 */
[----:B------:R-:W3:Y:S01]  /*10b0*/  LDC.64 R10, c[0x0][0x380] ;  /* 0x0000e000ff0a7b82 */ /* 0x000ee20000000a00 */
[----:B0-2---:R-:W-:-:S05]  /*10c0*/  IADD3 R9, PT, PT, R8, UR6, RZ ;  /* 0x0000000608097c10 */ /* 0x005fca000fffe0ff */
[----:B---3--:R-:W-:-:S05]  /*10d0*/  IMAD.WIDE R10, R9, 0x4, R10 ;  /* 0x00000004090a7825 */ /* 0x008fca00078e020a */
[----:B------:R-:W2:Y:S04]  /*10e0*/  LDG.E R9, desc[UR14][R10.64] ;  /* 0x0000000e0a097981 */ /* 0x000ea8000c1e1900 */
[----:B-1----:R-:W3:Y:S04]  /*10f0*/  LDG.E R13, desc[UR14][R10.64+0x4] ;  /* 0x0000040e0a0d7981 */ /* 0x002ee8000c1e1900 */
[----:B------:R-:W4:Y:S04]  /*1100*/  LDG.E R15, desc[UR14][R10.64+0x8] ;  /* 0x0000080e0a0f7981 */ /* 0x000f28000c1e1900 */
        /* <DEDUP_REMOVED lines=10> */
[----:B-----5:R0:W-:Y:S02]  /*11b0*/  STS [R12+0xc], R17 ;  /* 0x00000c110c007388 */ /* 0x0201e40000000800 */
.L_x_10:
[----:B------:R-:W-:Y:S05]  /*11c0*/  BRA.U !UP3, `(.L_x_8) ;  /* 0x000000010b487547 */ /* 0x000fea000b800000 */
[----:B------:R-:W3:Y:S01]  /*11d0*/  LDC.64 R10, c[0x0][0x380] ;  /* 0x0000e000ff0a7b82 */ /* 0x000ee20000000a00 */
[----:B0-2---:R-:W-:-:S05]  /*11e0*/  IADD3 R9, PT, PT, R8, UR6, RZ ;  /* 0x0000000608097c10 */ /* 0x005fca000fffe0ff */
[----:B---3--:R-:W-:-:S05]  /*11f0*/  IMAD.WIDE R10, R9, 0x4, R10 ;  /* 0x00000004090a7825 */ /* 0x008fca00078e020a */
[----:B------:R-:W2:Y:S01]  /*1200*/  LDG.E R9, desc[UR14][R10.64] ;  /* 0x0000000e0a097981 */ /* 0x000ea2000c1e1900 */
[----:B------:R-:W0:Y:S01]  /*1210*/  S2UR UR12, SR_CgaCtaId ;  /* 0x00000000000c79c3 */ /* 0x000e220000008800 */
[----:B------:R-:W-:Y:S01]  /*1220*/  UMOV UR7, 0x400 ;  /* 0x0000040000077882 */ /* 0x000fe20000000000 */
[----:B-1----:R-:W-:Y:S01]  /*1230*/  IADD3 R12, PT, PT, R0, UR6, RZ ;  /* 0x00000006000c7c10 */ /* 0x002fe2000fffe0ff */
[----:B------:R-:W-:Y:S02]  /*1240*/  UISETP.NE.AND UP2, UPT, UR23, 0x1, UPT ;  /* 0x000000011700788c */ /* 0x000fe4000bf45270 */
[----:B0-----:R-:W-:-:S06]  /*1250*/  ULEA UR7, UR12, UR7, 0x18 ;  /* 0x000000070c077291 */ /* 0x001fcc000f8ec0ff */
[----:B------:R-:W-:-:S05]  /*1260*/  LEA R14, R12, UR7, 0x2 ;  /* 0x000000070c0e7c11 */ /* 0x000fca000f8e10ff */
[----:B--2---:R3:W-:Y:S01]  /*1270*/  STS [R14], R9 ;  /* 0x000000090e007388 */ /* 0x0047e20000000800 */
[----:B------:R-:W-:Y:S05]  /*1280*/  BRA.U !UP2, `(.L_x_8) ;  /* 0x000000010a187547 */ /* 0x000fea000b800000 */
[----:B------:R-:W-:Y:S01]  /*1290*/  UISETP.NE.AND UP2, UPT, UR23, 0x2, UPT ;  /* 0x000000021700788c */ /* 0x000fe2000bf45270 */
[----:B---3--:R-:W2:Y:S05]  /*12a0*/  LDG.E R9, desc[UR14][R10.64+0x4] ;  /* 0x0000040e0a097981 */ /* 0x008eaa000c1e1900 */
[----:B------:R-:W-:-:S13]  /*12b0*/  PLOP3.LUT P0, PT, PT, PT, UP2, 0x80, 0x8 ;  /* 0x000000000008781c */ /* 0x000fda0003f0f028 */
[----:B------:R-:W3:Y:S04]  /*12c0*/  @P0 LDG.E R12, desc[UR14][R10.64+0x8] ;  /* 0x0000080e0a0c0981 */ /* 0x000ee8000c1e1900 */
[----:B--2---:R4:W-:Y:S04]  /*12d0*/  STS [R14+0x4], R9 ;  /* 0x000004090e007388 */ /* 0x0049e80000000800 */
[----:B---3--:R4:W-:Y:S02]  /*12e0*/  @P0 STS [R14+0x8], R12 ;  /* 0x0000080c0e000388 */ /* 0x0089e40000000800 */
.L_x_8:
[----:B------:R-:W3:Y:S08]  /*12f0*/  LDC.64 R10, c[0x0][0x3a8] ;  /* 0x0000ea00ff0a7b82 */ /* 0x000ef00000000a00 */
[----:B012-4-:R-:W0:Y:S08]  /*1300*/  LDC.64 R12, c[0x0][0x3c0] ;  /* 0x0000f000ff0c7b82 */ /* 0x017e300000000a00 */
[----:B---3--:R-:W1:Y:S01]  /*1310*/  LDC.64 R14, c[0x0][0x3b8] ;  /* 0x0000ee00ff0e7b82 */ /* 0x008e620000000a00 */
[----:B------:R-:W-:-:S04]  /*1320*/  IMAD R11, R11, UR5, R4 ;  /* 0x000000050b0b7c24 */ /* 0x000fc8000f8e0204 */
[----:B0-----:R-:W-:-:S05]  /*1330*/  IMAD.WIDE R12, R11, 0x4, R12 ;  /* 0x000000040b0c7825 */ /* 0x001fca00078e020c */
[----:B------:R0:W5:Y:S01]  /*1340*/  LDG.E R16, desc[UR14][R12.64] ;  /* 0x0000000e0c107981 */ /* 0x000162000c1e1900 */
[----:B-1----:R-:W-:-:S05]  /*1350*/  IMAD.WIDE R14, R11, 0x4, R14 ;  /* 0x000000040b0e7825 */ /* 0x002fca00078e020e */
[----:B------:R0:W5:Y:S01]  /*1360*/  LDG.E R11, desc[UR14][R14.64] ;  /* 0x0000000e0e0b7981 */ /* 0x000162000c1e1900 */
[----:B------:R-:W-:Y:S02]  /*1370*/  ISETP.GE.AND P3, PT, R10, 0x1, PT ;  /* 0x000000010a00780c */ /* 0x000fe40003f66270 */
[----:B------:R-:W-:-:S11]  /*1380*/  MOV R17, 0xff800000 ;  /* 0xff80000000117802 */ /* 0x000fd60000000f00 */
[----:B0-----:R-:W-:Y:S05]  /*1390*/  @!P3 BRA `(.L_x_11) ;  /* 0x0000000400c0b947 */ /* 0x001fea0003800000 */
[----:B------:R-:W-:Y:S01]  /*13a0*/  MOV R17, 0xff800000 ;  /* 0xff80000000117802 */ /* 0x000fe20000000f00 */
[----:B------:R-:W-:-:S06]  /*13b0*/  UMOV UR6, URZ ;  /* 0x000000ff00067c82 */ /* 0x000fcc0008000000 */
.L_x_17:
[----:B------:R-:W-:Y:S01]  /*13c0*/  UISETP.GE.U32.AND UP2, UPT, UR25, 0x7, UPT ;  /* 0x000000071900788c */ /* 0x000fe2000bf46070 */
[----:B------:R-:W-:Y:S01]  /*13d0*/  HFMA2 R25, -RZ, RZ, 0, 0 ;  /* 0x00000000ff197431 */ /* 0x000fe200000001ff */
[----:B------:R-:W-:-:S07]  /*13e0*/  UMOV UR7, URZ ;  /* 0x000000ff00077c82 */ /* 0x000fce0008000000 */
[----:B------:R-:W-:Y:S05]  /*13f0*/  BRA.U !UP2, `(.L_x_12) ;  /* 0x000000010a987547 */ /* 0x000fea000b800000 */
[----:B------:R-:W0:Y:S01]  /*1400*/  S2UR UR12, SR_CgaCtaId ;  /* 0x00000000000c79c3 */ /* 0x000e220000008800 */
[----:B------:R-:W-:Y:S01]  /*1410*/  UMOV UR7, 0x400 ;  /* 0x0000040000077882 */ /* 0x000fe20000000000 */
[----:B------:R-:W-:Y:S01]  /*1420*/  MOV R25, RZ ;  /* 0x000000ff00197202 */ /* 0x000fe20000000f00 */
[----:B------:R-:W1:Y:S01]  /*1430*/  LDCU UR16, c[0x0][0x39c] ;  /* 0x00007380ff1077ac */ /* 0x000e620008000800 */
[----:B0-----:R-:W-:-:S03]  /*1440*/  ULEA UR13, UR12, UR7, 0x18 ;  /* 0x000000070c0d7291 */ /* 0x001fc6000f8ec0ff */
[----:B-1----:R-:W-:-:S09]  /*1450*/  UMOV UR7, URZ ;  /* 0x000000ff00077c82 */ /* 0x002fd20008000000 */
.L_x_13:
[----:B------:R-:W-:Y:S02]  /*1460*/  UIMAD UR12, UR6, UR16, UR7 ;  /* 0x00000010060c72a4 */ /* 0x000fe4000f8e0207 */
[----:B------:R-:W-:Y:S01]  /*1470*/  IADD3 R18, PT, PT, R0, UR7, RZ ;  /* 0x0000000700127c10 */ /* 0x000fe2000fffe0ff */
[----:B------:R-:W-:Y:S02]  /*1480*/  UIADD3 UR7, UPT, UPT, UR7, 0x8, URZ ;  /* 0x0000000807077890 */ /* 0x000fe4000fffe0ff */
[----:B------:R-:W-:Y:S01]  /*1490*/  ULEA UR12, UR12, UR28, 0x2 ;  /* 0x0000001c0c0c7291 */ /* 0x000fe2000f8e10ff */
[----:B------:R-:W-:Y:S01]  /*14a0*/  LEA R18, R18, UR13, 0x2 ;  /* 0x0000000d12127c11 */ /* 0x000fe2000f8e10ff */
[----:B------:R-:W-:-:S04]  /*14b0*/  UISETP.NE.AND UP2, UPT, UR7, UR9, UPT ;  /* 0x000000090700728c */ /* 0x000fc8000bf45270 */
[----:B------:R-:W-:Y:S04]  /*14c0*/  LDS R20, [R18] ;  /* 0x0000000012147984 */ /* 0x000fe80000000800 */
[----:B------:R-:W0:Y:S04]  /*14d0*/  LDS R19, [UR12] ;  /* 0x0000000cff137984 */ /* 0x000e280008000800 */
[----:B------:R-:W-:Y:S04]  /*14e0*/  LDS R24, [R18+0x4] ;  /* 0x0000040012187984 */ /* 0x000fe80000000800 */
[----:B------:R-:W1:Y:S04]  /*14f0*/  LDS R23, [UR12+0x4] ;  /* 0x0000040cff177984 */ /* 0x000e680008000800 */
[----:B------:R-:W-:Y:S04]  /*1500*/  LDS R21, [R18+0x8] ;  /* 0x0000080012157984 */ /* 0x000fe80000000800 */
[----:B------:R-:W2:Y:S04]  /*1510*/  LDS R22, [UR12+0x8] ;  /* 0x0000080cff167984 */ /* 0x000ea80008000800 */
[----:B------:R-:W-:Y:S04]  /*1520*/  LDS R9, [R18+0xc] ;  /* 0x00000c0012097984 */ /* 0x000fe80000000800 */
[----:B------:R-:W3:Y:S01]  /*1530*/  LDS R10, [UR12+0xc] ;  /* 0x00000c0cff0a7984 */ /* 0x000ee20008000800 */
[----:B0-----:R-:W-:-:S03]  /*1540*/  FFMA R25, R20, R19, R25 ;  /* 0x0000001314197223 */ /* 0x001fc60000000019 */
[----:B------:R-:W-:Y:S04]  /*1550*/  LDS R19, [R18+0x10] ;  /* 0x0000100012137984 */ /* 0x000fe80000000800 */
[----:B------:R-:W0:Y:S01]  /*1560*/  LDS R20, [UR12+0x10] ;  /* 0x0000100cff147984 */ /* 0x000e220008000800 */
[----:B-1----:R-:W-:-:S03]  /*1570*/  FFMA R26, R24, R23, R25 ;  /* 0x00000017181a7223 */ /* 0x002fc60000000019 */
[----:B------:R-:W-:Y:S04]  /*1580*/  LDS R23, [R18+0x14] ;  /* 0x0000140012177984 */ /* 0x000fe80000000800 */
[----:B------:R-:W1:Y:S01]  /*1590*/  LDS R24, [UR12+0x14] ;  /* 0x0000140cff187984 */ /* 0x000e620008000800 */
[----:B--2---:R-:W-:-:S03]  /*15a0*/  FFMA R28, R21, R22, R26 ;  /* 0x00000016151c7223 */ /* 0x004fc6000000001a */
[----:B------:R-:W-:Y:S04]  /*15b0*/  LDS R21, [R18+0x18] ;  /* 0x0000180012157984 */ /* 0x000fe80000000800 */
[----:B------:R-:W2:Y:S01]  /*15c0*/  LDS R22, [UR12+0x18] ;  /* 0x0000180cff167984 */ /* 0x000ea20008000800 */
[----:B---3--:R-:W-:-:S03]  /*15d0*/  FFMA R10, R9, R10, R28 ;  /* 0x0000000a090a7223 */ /* 0x008fc6000000001c */
[----:B------:R-:W-:Y:S04]  /*15e0*/  LDS R25, [R18+0x1c] ;  /* 0x00001c0012197984 */ /* 0x000fe80000000800 */
[----:B------:R-:W3:Y:S01]  /*15f0*/  LDS R26, [UR12+0x1c] ;  /* 0x00001c0cff1a7984 */ /* 0x000ee20008000800 */
[----:B0-----:R-:W-:-:S04]  /*1600*/  FFMA R10, R19, R20, R10 ;  /* 0x00000014130a7223 */ /* 0x001fc8000000000a */
[----:B-1----:R-:W-:-:S04]  /*1610*/  FFMA R10, R23, R24, R10 ;  /* 0x00000018170a7223 */ /* 0x002fc8000000000a */
[----:B--2---:R-:W-:-:S04]  /*1620*/  FFMA R10, R21, R22, R10 ;  /* 0x00000016150a7223 */ /* 0x004fc8000000000a */
[----:B---3--:R-:W-:Y:S01]  /*1630*/  FFMA R25, R25, R26, R10 ;  /* 0x0000001a19197223 */ /* 0x008fe2000000000a */
[----:B------:R-:W-:Y:S06]  /*1640*/  BRA.U UP2, `(.L_x_13) ;  /* 0xfffffffd02847547 */ /* 0x000fec000b83ffff */
[----:B------:R-:W-:-:S05]  /*1650*/  UMOV UR7, UR9 ;  /* 0x0000000900077c82 */ /* 0x000fca0008000000 */
.L_x_12:
[----:B------:R-:W-:-:S09]  /*1660*/  UISETP.NE.AND UP2, UPT, UR24, URZ, UPT ;  /* 0x000000ff1800728c */ /* 0x000fd2000bf45270 */
[----:B------:R-:W-:Y:S05]  /*1670*/  BRA.U !UP2, `(.L_x_14) ;  /* 0x000000010adc7547 */ /* 0x000fea000b800000 */
[----:B------:R-:W-:Y:S02]  /*1680*/  UISETP.GE.U32.AND UP2, UPT, UR27, 0x3, UPT ;  /* 0x000000031b00788c */ /* 0x000fe4000bf46070 */
[----:B------:R-:W-:-:S07]  /*1690*/  UISETP.NE.AND UP3, UPT, UR23, URZ, UPT ;  /* 0x000000ff1700728c */ /* 0x000fce000bf65270 */
[----:B------:R-:W-:Y:S05]  /*16a0*/  BRA.U !UP2, `(.L_x_15) ;  /* 0x000000010a547547 */ /* 0x000fea000b800000 */
[----:B------:R-:W0:Y:S01]  /*16b0*/  S2UR UR16, SR_CgaCtaId ;  /* 0x00000000001079c3 */ /* 0x000e220000008800 */
[----:B------:R-:W1:Y:S01]  /*16c0*/  LDCU UR12, c[0x0][0x39c] ;  /* 0x00007380ff0c77ac */ /* 0x000e620008000800 */
[----:B------:R-:W-:Y:S01]  /*16d0*/  IADD3 R9, PT, PT, R0, UR7, RZ ;  /* 0x0000000700097c10 */ /* 0x000fe2000fffe0ff */
[----:B------:R-:W-:Y:S01]  /*16e0*/  UMOV UR13, 0x400 ;  /* 0x00000400000d7882 */ /* 0x000fe20000000000 */
[----:B-1----:R-:W-:Y:S02]  /*16f0*/  UIMAD UR12, UR6, UR12, UR7 ;  /* 0x0000000c060c72a4 */ /* 0x002fe4000f8e0207 */
[----:B------:R-:W-:Y:S02]  /*1700*/  UIADD3 UR7, UPT, UPT, UR7, 0x4, URZ ;  /* 0x0000000407077890 */ /* 0x000fe4000fffe0ff */
[----:B------:R-:W-:Y:S02]  /*1710*/  ULEA UR12, UR12, UR28, 0x2 ;  /* 0x0000001c0c0c7291 */ /* 0x000fe4000f8e10ff */
[----:B0-----:R-:W-:-:S06]  /*1720*/  ULEA UR13, UR16, UR13, 0x18 ;  /* 0x0000000d100d7291 */ /* 0x001fcc000f8ec0ff */
[----:B------:R-:W-:Y:S01]  /*1730*/  LEA R9, R9, UR13, 0x2 ;  /* 0x0000000d09097c11 */ /* 0x000fe2000f8e10ff */
[----:B------:R-:W-:Y:S04]  /*1740*/  LDS R18, [UR12] ;  /* 0x0000000cff127984 */ /* 0x000fe80008000800 */
[----:B------:R-:W0:Y:S04]  /*1750*/  LDS R10, [R9] ;  /* 0x00000000090a7984 */ /* 0x000e280000000800 */
[----:B------:R-:W-:Y:S04]  /*1760*/  LDS R19, [R9+0x4] ;  /* 0x0000040009137984 */ /* 0x000fe80000000800 */
[----:B------:R-:W1:Y:S04]  /*1770*/  LDS R20, [UR12+0x4] ;  /* 0x0000040cff147984 */ /* 0x000e680008000800 */
[----:B------:R-:W-:Y:S04]  /*1780*/  LDS R21, [R9+0x8] ;  /* 0x0000080009157984 */ /* 0x000fe80000000800 */
[----:B------:R-:W2:Y:S04]  /*1790*/  LDS R22, [UR12+0x8] ;  /* 0x0000080cff167984 */ /* 0x000ea80008000800 */
[----:B------:R-:W-:Y:S04]  /*17a0*/  LDS R23, [R9+0xc] ;  /* 0x00000c0009177984 */ /* 0x000fe80000000800 */
[----:B------:R-:W3:Y:S01]  /*17b0*/  LDS R24, [UR12+0xc] ;  /* 0x00000c0cff187984 */ /* 0x000ee20008000800 */
[----:B0-----:R-:W-:-:S04]  /*17c0*/  FFMA R10, R10, R18, R25 ;  /* 0x000000120a0a7223 */ /* 0x001fc80000000019 */
[----:B-1----:R-:W-:-:S04]  /*17d0*/  FFMA R10, R19, R20, R10 ;  /* 0x00000014130a7223 */ /* 0x002fc8000000000a */
[----:B--2---:R-:W-:-:S04]  /*17e0*/  FFMA R10, R21, R22, R10 ;  /* 0x00000016150a7223 */ /* 0x004fc8000000000a */
[----:B---3--:R-:W-:-:S07]  /*17f0*/  FFMA R25, R23, R24, R10 ;  /* 0x0000001817197223 */ /* 0x008fce000000000a */
.L_x_15:
[----:B------:R-:W-:Y:S05]  /*1800*/  BRA.U !UP3, `(.L_x_14) ;  /* 0x000000010b787547 */ /* 0x000fea000b800000 */
[----:B------:R-:W-:Y:S02]  /*1810*/  UISETP.NE.AND UP2, UPT, UR23, 0x1, UPT ;  /* 0x000000011700788c */ /* 0x000fe4000bf45270 */
[----:B------:R-:W-:-:S07]  /*1820*/  UISETP.NE.AND UP3, UPT, UR18, URZ, UPT ;  /* 0x000000ff1200728c */ /* 0x000fce000bf65270 */
[----:B------:R-:W-:Y:S05]  /*1830*/  BRA.U !UP2, `(.L_x_16) ;  /* 0x000000010a3c7547 */ /* 0x000fea000b800000 */
[----:B------:R-:W0:Y:S01]  /*1840*/  S2UR UR13, SR_CgaCtaId ;  /* 0x00000000000d79c3 */ /* 0x000e220000008800 */
[----:B------:R-:W1:Y:S01]  /*1850*/  LDCU UR12, c[0x0][0x39c] ;  /* 0x00007380ff0c77ac */ /* 0x000e620008000800 */
[----:B------:R-:W-:Y:S01]  /*1860*/  IADD3 R9, PT, PT, R0, UR7, RZ ;  /* 0x0000000700097c10 */ /* 0x000fe2000fffe0ff */
[----:B-1----:R-:W-:Y:S02]  /*1870*/  UIMAD UR16, UR6, UR12, UR7 ;  /* 0x0000000c061072a4 */ /* 0x002fe4000f8e0207 */
[----:B------:R-:W-:Y:S01]  /*1880*/  UIADD3 UR7, UPT, UPT, UR7, 0x2, URZ ;  /* 0x0000000207077890 */ /* 0x000fe2000fffe0ff */
[----:B------:R-:W-:Y:S01]  /*1890*/  UMOV UR12, 0x400 ;  /* 0x00000400000c7882 */ /* 0x000fe20000000000 */
[----:B------:R-:W-:Y:S02]  /*18a0*/  ULEA UR16, UR16, UR28, 0x2 ;  /* 0x0000001c10107291 */ /* 0x000fe4000f8e10ff */
[----:B0-----:R-:W-:-:S06]  /*18b0*/  ULEA UR12, UR13, UR12, 0x18 ;  /* 0x0000000c0d0c7291 */ /* 0x001fcc000f8ec0ff */
[----:B------:R-:W-:Y:S01]  /*18c0*/  LEA R9, R9, UR12, 0x2 ;  /* 0x0000000c09097c11 */ /* 0x000fe2000f8e10ff */
[----:B------:R-:W-:Y:S04]  /*18d0*/  LDS R18, [UR16] ;  /* 0x00000010ff127984 */ /* 0x000fe80008000800 */
[----:B------:R-:W0:Y:S04]  /*18e0*/  LDS R10, [R9] ;  /* 0x00000000090a7984 */ /* 0x000e280000000800 */
[----:B------:R-:W-:Y:S04]  /*18f0*/  LDS R19, [R9+0x4] ;  /* 0x0000040009137984 */ /* 0x000fe80000000800 */
[----:B------:R-:W1:Y:S01]  /*1900*/  LDS R20, [UR16+0x4] ;  /* 0x00000410ff147984 */ /* 0x000e620008000800 */
[----:B0-----:R-:W-:-:S04]  /*1910*/  FFMA R10, R10, R18, R25 ;  /* 0x000000120a0a7223 */ /* 0x001fc80000000019 */
[----:B-1----:R-:W-:-:S07]  /*1920*/  FFMA R25, R19, R20, R10 ;  /* 0x0000001413197223 */ /* 0x002fce000000000a */
.L_x_16:
[----:B------:R-:W-:Y:S05]  /*1930*/  BRA.U !UP3, `(.L_x_14) ;  /* 0x000000010b2c7547 */ /* 0x000fea000b800000 */
[----:B------:R-:W0:Y:S01]  /*1940*/  S2UR UR16, SR_CgaCtaId ;  /* 0x00000000001079c3 */ /* 0x000e220000008800 */
[----:B------:R-:W1:Y:S01]  /*1950*/  LDCU UR12, c[0x0][0x39c] ;  /* 0x00007380ff0c77ac */ /* 0x000e620008000800 */
[----:B------:R-:W-:Y:S01]  /*1960*/  IADD3 R9, PT, PT, R0, UR7, RZ ;  /* 0x0000000700097c10 */ /* 0x000fe2000fffe0ff */
[----:B------:R-:W-:Y:S01]  /*1970*/  UMOV UR13, 0x400 ;  /* 0x00000400000d7882 */ /* 0x000fe20000000000 */
[----:B-1----:R-:W-:-:S04]  /*1980*/  UIMAD UR12, UR6, UR12, UR7 ;  /* 0x0000000c060c72a4 */ /* 0x002fc8000f8e0207 */
[----:B------:R-:W-:Y:S02]  /*1990*/  ULEA UR12, UR12, UR28, 0x2 ;  /* 0x0000001c0c0c7291 */ /* 0x000fe4000f8e10ff */
[----:B0-----:R-:W-:-:S06]  /*19a0*/  ULEA UR13, UR16, UR13, 0x18 ;  /* 0x0000000d100d7291 */ /* 0x001fcc000f8ec0ff */
[----:B------:R-:W-:Y:S01]  /*19b0*/  LEA R9, R9, UR13, 0x2 ;  /* 0x0000000d09097c11 */ /* 0x000fe2000f8e10ff */
[----:B------:R-:W-:Y:S04]  /*19c0*/  LDS R18, [UR12] ;  /* 0x0000000cff127984 */ /* 0x000fe80008000800 */
[----:B------:R-:W0:Y:S02]  /*19d0*/  LDS R10, [R9] ;  /* 0x00000000090a7984 */ /* 0x000e240000000800 */
[----:B0-----:R-:W-:-:S07]  /*19e0*/  FFMA R25, R10, R18, R25 ;  /* 0x000000120a197223 */ /* 0x001fce0000000019 */
.L_x_14:
[----:B------:R-:W0:Y:S01]  /*19f0*/  LDC R10, c[0x0][0x3a8] ;  /* 0x0000ea00ff0a7b82 */ /* 0x000e220000000800 */
[----:B------:R-:W1:Y:S02]  /*1a00*/  LDCU UR7, c[0x0][0x3b0] ;  /* 0x00007600ff0777ac */ /* 0x000e640008000800 */
[----:B-1----:R-:W-:Y:S01]  /*1a10*/  FMUL R18, R25, UR7 ;  /* 0x0000000719127c20 */ /* 0x002fe20008400000 */
[----:B0-----:R-:W-:Y:S01]  /*1a20*/  IMAD R9, R3, R10, UR6 ;  /* 0x0000000603097e24 */ /* 0x001fe2000f8e020a */
[----:B------:R-:W-:-:S03]  /*1a30*/  UIADD3 UR6, UPT, UPT, UR6, 0x1, URZ ;  /* 0x0000000106067890 */ /* 0x000fc6000fffe0ff */
[-C--:B------:R-:W-:Y:S02]  /*1a40*/  FSETP.GT.AND P0, PT, R18, R17.reuse, PT ;  /* 0x000000111200720b */ /* 0x080fe40003f04000 */
[----:B------:R-:W-:Y:S02]  /*1a50*/  LEA R9, R9, UR31, 0x2 ;  /* 0x0000001f09097c11 */ /* 0x000fe4000f8e10ff */
[----:B------:R-:W-:Y:S02]  /*1a60*/  ISETP.NE.AND P1, PT, R10, UR6, PT ;  /* 0x000000060a007c0c */ /* 0x000fe4000bf25270 */
[----:B------:R-:W-:Y:S01]  /*1a70*/  FSEL R17, R18, R17, P0 ;  /* 0x0000001112117208 */ /* 0x000fe20000000000 */
[----:B------:R0:W-:Y:S10]  /*1a80*/  STS [R9], R18 ;  /* 0x0000001209007388 */ /* 0x0001f40000000800 */
[----:B0-----:R-:W-:Y:S05]  /*1a90*/  @P1 BRA `(.L_x_17) ;  /* 0xfffffff800481947 */ /* 0x001fea000383ffff */
.L_x_11:
[----:B------:R-:W-:Y:S01]  /*1aa0*/  ISETP.GT.AND P0, PT, R10, RZ, PT ;  /* 0x000000ff0a00720c */ /* 0x000fe20003f04270 */
[----:B------:R-:W-:-:S12]  /*1ab0*/  HFMA2 R19, -RZ, RZ, 0, 0 ;  /* 0x00000000ff137431 */ /* 0x000fd800000001ff */
[----:B------:R-:W-:Y:S05]  /*1ac0*/  @!P0 BRA `(.L_x_18) ;  /* 0x0000000800948947 */ /* 0x000fea0003800000 */
[----:B------:R-:W-:Y:S01]  /*1ad0*/  UISETP.GE.U32.AND UP2, UPT, UR21, 0x7, UPT ;  /* 0x000000071500788c */ /* 0x000fe2000bf46070 */
[----:B------:R-:W-:Y:S01]  /*1ae0*/  MOV R19, RZ ;  /* 0x000000ff00137202 */ /* 0x000fe20000000f00 */
[----:B------:R-:W-:-:S07]  /*1af0*/  UMOV UR6, URZ ;  /* 0x000000ff00067c82 */ /* 0x000fce0008000000 */
[----:B------:R-:W-:Y:S05]  /*1b00*/  BRA.U !UP2, `(.L_x_19) ;  /* 0x000000050a407547 */ /* 0x000fea000b800000 */
[----:B------:R-:W-:Y:S01]  /*1b10*/  MOV R19, RZ ;  /* 0x000000ff00137202 */ /* 0x000fe20000000f00 */
[----:B------:R-:W-:-:S06]  /*1b20*/  UMOV UR6, URZ ;  /* 0x000000ff00067c82 */ /* 0x000fcc0008000000 */
.L_x_20:
[----:B---3--:R-:W-:Y:S01]  /*1b30*/  IMAD R9, R3, R10, UR6 ;  /* 0x0000000603097e24 */ /* 0x008fe2000f8e020a */
[----:B------:R-:W-:-:S04]  /*1b40*/  UIADD3 UR6, UPT, UPT, UR6, 0x8, URZ ;  /* 0x0000000806067890 */ /* 0x000fc8000fffe0ff */
[----:B------:R-:W-:Y:S01]  /*1b50*/  LEA R9, R9, UR31, 0x2 ;  /* 0x0000001f09097c11 */ /* 0x000fe2000f8e10ff */
[----:B------:R-:W-:-:S04]  /*1b60*/  UISETP.NE.AND UP2, UPT, UR6, UR8, UPT ;  /* 0x000000080600728c */ /* 0x000fc8000bf45270 */
[----:B------:R-:W0:Y:S04]  /*1b70*/  LDS R20, [R9] ;  /* 0x0000000009147984 */ /* 0x000e280000000800 */
[----:B------:R-:W1:Y:S04]  /*1b80*/  LDS R28, [R9+0x4] ;  /* 0x00000400091c7984 */ /* 0x000e680000000800 */
[----:B------:R-:W2:Y:S04]  /*1b90*/  LDS R21, [R9+0x8] ;  /* 0x0000080009157984 */ /* 0x000ea80000000800 */
[----:B------:R-:W3:Y:S04]  /*1ba0*/  LDS R26, [R9+0x10] ;  /* 0x00001000091a7984 */ /* 0x000ee80000000800 */
[----:B------:R-:W4:Y:S04]  /*1bb0*/  LDS R18, [R9+0xc] ;  /* 0x00000c0009127984 */ /* 0x000f280000000800 */
[----:B------:R-:W4:Y:S04]  /*1bc0*/  LDS R22, [R9+0x1c] ;  /* 0x00001c0009167984 */ /* 0x000f280000000800 */
[----:B------:R-:W4:Y:S01]  /*1bd0*/  LDS R24, [R9+0x14] ;  /* 0x0000140009187984 */ /* 0x000f220000000800 */
[----:B0-----:R-:W-:-:S03]  /*1be0*/  FADD R27, R20, -R17 ;  /* 0x80000011141b7221 */ /* 0x001fc60000000000 */
[----:B------:R-:W0:Y:S01]  /*1bf0*/  LDS R20, [R9+0x18] ;  /* 0x0000180009147984 */ /* 0x000e220000000800 */
[----:B-1----:R-:W-:Y:S01]  /*1c00*/  FADD R28, R28, -R17 ;  /* 0x800000111c1c7221 */ /* 0x002fe20000000000 */
[----:B------:R-:W-:-:S03]  /*1c10*/  FMUL R27, R27, 1.4426950216293334961 ;  /* 0x3fb8aa3b1b1b7820 */ /* 0x000fc60000400000 */
[----:B------:R-:W-:Y:S01]  /*1c20*/  FMUL R28, R28, 1.4426950216293334961 ;  /* 0x3fb8aa3b1c1c7820 */ /* 0x000fe20000400000 */
[--C-:B--2---:R-:W-:Y:S01]  /*1c30*/  FADD R21, R21, -R17.reuse ;  /* 0x8000001115157221 */ /* 0x104fe20000000000 */
[----:B------:R-:W-:Y:S01]  /*1c40*/  FSETP.GEU.AND P6, PT, R27, -126, PT ;  /* 0xc2fc00001b00780b */ /* 0x000fe20003fce000 */
[--C-:B---3--:R-:W-:Y:S02]  /*1c50*/  FADD R26, R26, -R17.reuse ;  /* 0x800000111a1a7221 */ /* 0x108fe40000000000 */
[----:B------:R-:W-:Y:S01]  /*1c60*/  FSETP.GEU.AND P0, PT, R28, -126, PT ;  /* 0xc2fc00001c00780b */ /* 0x000fe20003f0e000 */
[----:B------:R-:W-:Y:S01]  /*1c70*/  FMUL R21, R21, 1.4426950216293334961 ;  /* 0x3fb8aa3b15157820 */ /* 0x000fe20000400000 */
[----:B----4-:R-:W-:Y:S01]  /*1c80*/  FADD R18, R18, -R17 ;  /* 0x8000001112127221 */ /* 0x010fe20000000000 */
[----:B------:R-:W-:-:S03]  /*1c90*/  FMUL R25, R26, 1.4426950216293334961 ;  /* 0x3fb8aa3b1a197820 */ /* 0x000fc60000400000 */
[----:B------:R-:W-:Y:S01]  /*1ca0*/  FSETP.GEU.AND P1, PT, R21, -126, PT ;  /* 0xc2fc00001500780b */ /* 0x000fe20003f2e000 */
[----:B------:R-:W-:Y:S01]  /*1cb0*/  FMUL R23, R18, 1.4426950216293334961 ;  /* 0x3fb8aa3b12177820 */ /* 0x000fe20000400000 */
[--C-:B------:R-:W-:Y:S01]  /*1cc0*/  FADD R22, R22, -R17.reuse ;  /* 0x8000001116167221 */ /* 0x100fe20000000000 */
[----:B------:R-:W-:Y:S01]  /*1cd0*/  FSETP.GEU.AND P4, PT, R25, -126, PT ;  /* 0xc2fc00001900780b */ /* 0x000fe20003f8e000 */
[----:B------:R-:W-:Y:S01]  /*1ce0*/  @!P6 FMUL R27, R27, 0.5 ;  /* 0x3f0000001b1be820 */ /* 0x000fe20000400000 */
[----:B------:R-:W-:Y:S01]  /*1cf0*/  FADD R29, R24, -R17 ;  /* 0x80000011181d7221 */ /* 0x000fe20000000000 */
[----:B------:R-:W-:Y:S01]  /*1d00*/  FSETP.GEU.AND P2, PT, R23, -126, PT ;  /* 0xc2fc00001700780b */ /* 0x000fe20003f4e000 */
[----:B------:R-:W-:Y:S01]  /*1d10*/  @!P0 FMUL R28, R28, 0.5 ;  /* 0x3f0000001c1c8820 */ /* 0x000fe20000400000 */
[----:B------:R1:W2:Y:S05]  /*1d20*/  MUFU.EX2 R18, R27 ;  /* 0x0000001b00127308 */ /* 0x0002aa0000000800 */
[----:B------:R-:W-:-:S03]  /*1d30*/  @!P1 FMUL R21, R21, 0.5 ;  /* 0x3f00000015159820 */ /* 0x000fc60000400000 */
[----:B------:R-:W3:Y:S01]  /*1d40*/  MUFU.EX2 R26, R28 ;  /* 0x0000001c001a7308 */ /* 0x000ee20000000800 */
[----:B-1----:R-:W-:Y:S01]  /*1d50*/  FMUL R27, R29, 1.4426950216293334961 ;  /* 0x3fb8aa3b1d1b7820 */ /* 0x002fe20000400000 */
[----:B------:R-:W-:Y:S01]  /*1d60*/  @!P4 FMUL R25, R25, 0.5 ;  /* 0x3f0000001919c820 */ /* 0x000fe20000400000 */
[----:B------:R-:W-:-:S03]  /*1d70*/  @!P2 FMUL R23, R23, 0.5 ;  /* 0x3f0000001717a820 */ /* 0x000fc60000400000 */
[----:B------:R-:W-:Y:S01]  /*1d80*/  FSETP.GEU.AND P5, PT, R27, -126, PT ;  /* 0xc2fc00001b00780b */ /* 0x000fe20003fae000 */
[----:B0-----:R-:W-:Y:S01]  /*1d90*/  FADD R20, R20, -R17 ;  /* 0x8000001114147221 */ /* 0x001fe20000000000 */
[----:B------:R0:W1:Y:S01]  /*1da0*/  MUFU.EX2 R24, R21 ;  /* 0x0000001500187308 */ /* 0x0000620000000800 */
[----:B--2---:R-:W-:Y:S02]  /*1db0*/  @!P6 FMUL R18, R18, R18 ;  /* 0x000000121212e220 */ /* 0x004fe40000400000 */
[----:B------:R-:W-:Y:S02]  /*1dc0*/  FMUL R29, R20, 1.4426950216293334961 ;  /* 0x3fb8aa3b141d7820 */ /* 0x000fe40000400000 */
[----:B------:R-:W-:Y:S01]  /*1dd0*/  FADD R19, R18, R19 ;  /* 0x0000001312137221 */ /* 0x000fe20000000000 */
[----:B------:R2:W-:Y:S02]  /*1de0*/  STS [R9], R18 ;  /* 0x0000001209007388 */ /* 0x0005e40000000800 */
[----:B------:R-:W-:Y:S01]  /*1df0*/  FSETP.GEU.AND P6, PT, R29, -126, PT ;  /* 0xc2fc00001d00780b */ /* 0x000fe20003fce000 */
[----:B0-----:R-:W-:Y:S01]  /*1e00*/  FMUL R21, R22, 1.4426950216293334961 ;  /* 0x3fb8aa3b16157820 */ /* 0x001fe20000400000 */
[----:B---3--:R-:W-:Y:S01]  /*1e10*/  @!P0 FMUL R26, R26, R26 ;  /* 0x0000001a1a1a8220 */ /* 0x008fe20000400000 */
[----:B------:R-:W-:Y:S01]  /*1e20*/  @!P5 FMUL R27, R27, 0.5 ;  /* 0x3f0000001b1bd820 */ /* 0x000fe20000400000 */
[----:B------:R-:W0:Y:S02]  /*1e30*/  MUFU.EX2 R20, R23 ;  /* 0x0000001700147308 */ /* 0x000e240000000800 */
[----:B------:R-:W-:Y:S01]  /*1e40*/  FSETP.GEU.AND P0, PT, R21, -126, PT ;  /* 0xc2fc00001500780b */ /* 0x000fe20003f0e000 */
[----:B------:R-:W-:Y:S01]  /*1e50*/  FADD R19, R19, R26 ;  /* 0x0000001a13137221 */ /* 0x000fe20000000000 */
[----:B------:R3:W-:Y:S01]  /*1e60*/  STS [R9+0x4], R26 ;  /* 0x0000041a09007388 */ /* 0x0007e20000000800 */
[----:B-1----:R-:W-:-:S03]  /*1e70*/  @!P1 FMUL R24, R24, R24 ;  /* 0x0000001818189220 */ /* 0x002fc60000400000 */
[----:B------:R-:W1:Y:S01]  /*1e80*/  MUFU.EX2 R22, R25 ;  /* 0x0000001900167308 */ /* 0x000e620000000800 */
[----:B------:R-:W-:Y:S01]  /*1e90*/  @!P6 FMUL R29, R29, 0.5 ;  /* 0x3f0000001d1de820 */ /* 0x000fe20000400000 */
[----:B------:R3:W-:Y:S01]  /*1ea0*/  STS [R9+0x8], R24 ;  /* 0x0000081809007388 */ /* 0x0007e20000000800 */
[----:B------:R-:W-:-:S04]  /*1eb0*/  FADD R19, R19, R24 ;  /* 0x0000001813137221 */ /* 0x000fc80000000000 */
[----:B------:R-:W-:Y:S01]  /*1ec0*/  @!P0 FMUL R21, R21, 0.5 ;  /* 0x3f00000015158820 */ /* 0x000fe20000400000 */
[----:B------:R-:W4:Y:S01]  /*1ed0*/  MUFU.EX2 R28, R27 ;  /* 0x0000001b001c7308 */ /* 0x000f220000000800 */
[----:B0-----:R-:W-:-:S04]  /*1ee0*/  @!P2 FMUL R20, R20, R20 ;  /* 0x000000141414a220 */ /* 0x001fc80000400000 */
[----:B------:R-:W-:Y:S01]  /*1ef0*/  FADD R19, R19, R20 ;  /* 0x0000001413137221 */ /* 0x000fe20000000000 */
[----:B------:R3:W-:Y:S02]  /*1f00*/  STS [R9+0xc], R20 ;  /* 0x00000c1409007388 */ /* 0x0007e40000000800 */
[----:B------:R-:W0:Y:S01]  /*1f10*/  MUFU.EX2 R23, R29 ;  /* 0x0000001d00177308 */ /* 0x000e220000000800 */
[----:B-1----:R-:W-:-:S04]  /*1f20*/  @!P4 FMUL R22, R22, R22 ;  /* 0x000000161616c220 */ /* 0x002fc80000400000 */
[----:B------:R-:W-:Y:S01]  /*1f30*/  FADD R19, R19, R22 ;  /* 0x0000001613137221 */ /* 0x000fe20000000000 */
[----:B------:R3:W-:Y:S02]  /*1f40*/  STS [R9+0x10], R22 ;  /* 0x0000101609007388 */ /* 0x0007e40000000800 */
[----:B------:R-:W1:Y:S01]  /*1f50*/  MUFU.EX2 R21, R21 ;  /* 0x0000001500157308 */ /* 0x000e620000000800 */
[----:B----4-:R-:W-:-:S04]  /*1f60*/  @!P5 FMUL R28, R28, R28 ;  /* 0x0000001c1c1cd220 */ /* 0x010fc80000400000 */
[----:B--2---:R-:W-:Y:S01]  /*1f70*/  FADD R18, R19, R28 ;  /* 0x0000001c13127221 */ /* 0x004fe20000000000 */
[----:B------:R3:W-:Y:S01]  /*1f80*/  STS [R9+0x14], R28 ;  /* 0x0000141c09007388 */ /* 0x0007e20000000800 */
[----:B0-----:R-:W-:-:S04]  /*1f90*/  @!P6 FMUL R23, R23, R23 ;  /* 0x000000171717e220 */ /* 0x001fc80000400000 */
[----:B------:R-:W-:Y:S01]  /*1fa0*/  FADD R18, R18, R23 ;  /* 0x0000001712127221 */ /* 0x000fe20000000000 */
[----:B------:R3:W-:Y:S01]  /*1fb0*/  STS [R9+0x18], R23 ;  /* 0x0000181709007388 */ /* 0x0007e20000000800 */
[----:B-1----:R-:W-:-:S04]  /*1fc0*/  @!P0 FMUL R21, R21, R21 ;  /* 0x0000001515158220 */ /* 0x002fc80000400000 */
[----:B------:R-:W-:Y:S01]  /*1fd0*/  FADD R19, R18, R21 ;  /* 0x0000001512137221 */ /* 0x000fe20000000000 */
[----:B------:R3:W-:Y:S01]  /*1fe0*/  STS [R9+0x1c], R21 ;  /* 0x00001c1509007388 */ /* 0x0007e20000000800 */
[----:B------:R-:W-:Y:S05]  /*1ff0*/  BRA.U UP2, `(.L_x_20) ;  /* 0xfffffff902cc7547 */ /* 0x000fea000b83ffff */
[----:B------:R-:W-:-:S05]  /*2000*/  UMOV UR6, UR8 ;  /* 0x0000000800067c82 */ /* 0x000fca0008000000 */
.L_x_19:
[----:B------:R-:W-:-:S09]  /*2010*/  UISETP.NE.AND UP2, UPT, UR20, URZ, UPT ;  /* 0x000000ff1400728c */ /* 0x000fd2000bf45270 */
[----:B------:R-:W-:Y:S05]  /*2020*/  BRA.U !UP2, `(.L_x_18) ;  /* 0x000000050a3c7547 */ /* 0x000fea000b800000 */
[----:B------:R-:W-:Y:S02]  /*2030*/  UISETP.GE.U32.AND UP2, UPT, UR26, 0x3, UPT ;  /* 0x000000031a00788c */ /* 0x000fe4000bf46070 */
[----:B------:R-:W-:-:S07]  /*2040*/  UISETP.NE.AND UP3, UPT, UR19, URZ, UPT ;  /* 0x000000ff1300728c */ /* 0x000fce000bf65270 */
[----:B------:R-:W-:Y:S05]  /*2050*/  BRA.U !UP2, `(.L_x_21) ;  /* 0x000000010a9c7547 */ /* 0x000fea000b800000 */
[----:B---3--:R-:W-:Y:S01]  /*2060*/  IMAD R9, R3, R10, UR6 ;  /* 0x0000000603097e24 */ /* 0x008fe2000f8e020a */
[----:B------:R-:W-:-:S04]  /*2070*/  UIADD3 UR6, UPT, UPT, UR6, 0x4, URZ ;  /* 0x0000000406067890 */ /* 0x000fc8000fffe0ff */
[----:B------:R-:W-:-:S05]  /*2080*/  LEA R9, R9, UR31, 0x2 ;  /* 0x0000001f09097c11 */ /* 0x000fca000f8e10ff */
[----:B------:R-:W0:Y:S04]  /*2090*/  LDS R18, [R9] ;  /* 0x0000000009127984 */ /* 0x000e280000000800 */
[----:B------:R-:W1:Y:S04]  /*20a0*/  LDS R20, [R9+0x4] ;  /* 0x0000040009147984 */ /* 0x000e680000000800 */
[----:B------:R-:W2:Y:S04]  /*20b0*/  LDS R22, [R9+0x8] ;  /* 0x0000080009167984 */ /* 0x000ea80000000800 */
[----:B------:R-:W3:Y:S01]  /*20c0*/  LDS R24, [R9+0xc] ;  /* 0x00000c0009187984 */ /* 0x000ee20000000800 */
[--C-:B0-----:R-:W-:Y:S01]  /*20d0*/  FADD R18, R18, -R17.reuse ;  /* 0x8000001112127221 */ /* 0x101fe20000000000 */
[----:B-1----:R-:W-:-:S03]  /*20e0*/  FADD R20, R20, -R17 ;  /* 0x8000001114147221 */ /* 0x002fc60000000000 */
[----:B------:R-:W-:Y:S01]  /*20f0*/  FMUL R18, R18, 1.4426950216293334961 ;  /* 0x3fb8aa3b12127820 */ /* 0x000fe20000400000 */
[----:B--2---:R-:W-:Y:S01]  /*2100*/  FADD R22, R22, -R17 ;  /* 0x8000001116167221 */ /* 0x004fe20000000000 */
[----:B------:R-:W-:-:S03]  /*2110*/  FMUL R21, R20, 1.4426950216293334961 ;  /* 0x3fb8aa3b14157820 */ /* 0x000fc60000400000 */
[----:B------:R-:W-:Y:S01]  /*2120*/  FSETP.GEU.AND P0, PT, R18, -126, PT ;  /* 0xc2fc00001200780b */ /* 0x000fe20003f0e000 */
[----:B---3--:R-:W-:Y:S01]  /*2130*/  FADD R24, R24, -R17 ;  /* 0x8000001118187221 */ /* 0x008fe20000000000 */
[----:B------:R-:W-:Y:S01]  /*2140*/  FMUL R23, R22, 1.4426950216293334961 ;  /* 0x3fb8aa3b16177820 */ /* 0x000fe20000400000 */
[----:B------:R-:W-:Y:S02]  /*2150*/  FSETP.GEU.AND P1, PT, R21, -126, PT ;  /* 0xc2fc00001500780b */ /* 0x000fe40003f2e000 */
[----:B------:R-:W-:Y:S02]  /*2160*/  FMUL R25, R24, 1.4426950216293334961 ;  /* 0x3fb8aa3b18197820 */ /* 0x000fe40000400000 */
[----:B------:R-:W-:-:S03]  /*2170*/  FSETP.GEU.AND P2, PT, R23, -126, PT ;  /* 0xc2fc00001700780b */ /* 0x000fc60003f4e000 */
[----:B------:R-:W-:-:S03]  /*2180*/  FSETP.GEU.AND P4, PT, R25, -126, PT ;  /* 0xc2fc00001900780b */ /* 0x000fc60003f8e000 */
[----:B------:R-:W-:-:S03]  /*2190*/  @!P0 FMUL R18, R18, 0.5 ;  /* 0x3f00000012128820 */ /* 0x000fc60000400000 */
[----:B------:R-:W-:Y:S01]  /*21a0*/  @!P1 FMUL R21, R21, 0.5 ;  /* 0x3f00000015159820 */ /* 0x000fe20000400000 */
[----:B------:R-:W0:Y:S03]  /*21b0*/  MUFU.EX2 R20, R18 ;  /* 0x0000001200147308 */ /* 0x000e260000000800 */
[----:B------:R-:W-:-:S03]  /*21c0*/  @!P2 FMUL R23, R23, 0.5 ;  /* 0x3f0000001717a820 */ /* 0x000fc60000400000 */
[----:B------:R-:W-:Y:S02]  /*21d0*/  @!P4 FMUL R25, R25, 0.5 ;  /* 0x3f0000001919c820 */ /* 0x000fe40000400000 */
[----:B------:R-:W1:Y:S08]  /*21e0*/  MUFU.EX2 R22, R21 ;  /* 0x0000001500167308 */ /* 0x000e700000000800 */
[----:B------:R-:W2:Y:S01]  /*21f0*/  MUFU.EX2 R24, R23 ;  /* 0x0000001700187308 */ /* 0x000ea20000000800 */
[----:B0-----:R-:W-:-:S04]  /*2200*/  @!P0 FMUL R20, R20, R20 ;  /* 0x0000001414148220 */ /* 0x001fc80000400000 */
[----:B------:R-:W-:Y:S01]  /*2210*/  FADD R19, R19, R20 ;  /* 0x0000001413137221 */ /* 0x000fe20000000000 */
[----:B------:R0:W-:Y:S02]  /*2220*/  STS [R9], R20 ;  /* 0x0000001409007388 */ /* 0x0001e40000000800 */
[----:B------:R-:W3:Y:S01]  /*2230*/  MUFU.EX2 R26, R25 ;  /* 0x00000019001a7308 */ /* 0x000ee20000000800 */
[----:B-1----:R-:W-:-:S04]  /*2240*/  @!P1 FMUL R22, R22, R22 ;  /* 0x0000001616169220 */ /* 0x002fc80000400000 */
[----:B------:R-:W-:Y:S01]  /*2250*/  FADD R19, R19, R22 ;  /* 0x0000001613137221 */ /* 0x000fe20000000000 */
[----:B------:R0:W-:Y:S01]  /*2260*/  STS [R9+0x4], R22 ;  /* 0x0000041609007388 */ /* 0x0001e20000000800 */
[----:B--2---:R-:W-:-:S04]  /*2270*/  @!P2 FMUL R24, R24, R24 ;  /* 0x000000181818a220 */ /* 0x004fc80000400000 */
[----:B------:R-:W-:Y:S01]  /*2280*/  FADD R19, R19, R24 ;  /* 0x0000001813137221 */ /* 0x000fe20000000000 */
[----:B------:R0:W-:Y:S01]  /*2290*/  STS [R9+0x8], R24 ;  /* 0x0000081809007388 */ /* 0x0001e20000000800 */
[----:B---3--:R-:W-:-:S04]  /*22a0*/  @!P4 FMUL R26, R26, R26 ;  /* 0x0000001a1a1ac220 */ /* 0x008fc80000400000 */
[----:B------:R-:W-:Y:S01]  /*22b0*/  FADD R19, R19, R26 ;  /* 0x0000001a13137221 */ /* 0x000fe20000000000 */
[----:B------:R0:W-:Y:S06]  /*22c0*/  STS [R9+0xc], R26 ;  /* 0x00000c1a09007388 */ /* 0x0001ec0000000800 */
.L_x_21:
[----:B------:R-:W-:Y:S05]  /*22d0*/  BRA.U !UP3, `(.L_x_18) ;  /* 0x000000010b907547 */ /* 0x000fea000b800000 */
[----:B------:R-:W-:Y:S02]  /*22e0*/  UISETP.NE.AND UP2, UPT, UR30, URZ, UPT ;  /* 0x000000ff1e00728c */ /* 0x000fe4000bf45270 */
[----:B------:R-:W-:-:S07]  /*22f0*/  UISETP.NE.AND UP3, UPT, UR11, URZ, UPT ;  /* 0x000000ff0b00728c */ /* 0x000fce000bf65270 */
[----:B------:R-:W-:Y:S05]  /*2300*/  BRA.U !UP2, `(.L_x_22) ;  /* 0x000000010a547547 */ /* 0x000fea000b800000 */
[----:B0--3--:R-:W-:Y:S01]  /*2310*/  IMAD R9, R3, R10, UR6 ;  /* 0x0000000603097e24 */ /* 0x009fe2000f8e020a */
[----:B------:R-:W-:-:S04]  /*2320*/  UIADD3 UR6, UPT, UPT, UR6, 0x2, URZ ;  /* 0x0000000206067890 */ /* 0x000fc8000fffe0ff */
[----:B------:R-:W-:-:S05]  /*2330*/  LEA R21, R9, UR31, 0x2 ;  /* 0x0000001f09157c11 */ /* 0x000fca000f8e10ff */
[----:B------:R-:W0:Y:S04]  /*2340*/  LDS R18, [R21] ;  /* 0x0000000015127984 */ /* 0x000e280000000800 */
[----:B------:R-:W1:Y:S01]  /*2350*/  LDS R20, [R21+0x4] ;  /* 0x0000040015147984 */ /* 0x000e620000000800 */
[--C-:B0-----:R-:W-:Y:S01]  /*2360*/  FADD R18, R18, -R17.reuse ;  /* 0x8000001112127221 */ /* 0x101fe20000000000 */
[----:B-1----:R-:W-:-:S03]  /*2370*/  FADD R20, R20, -R17 ;  /* 0x8000001114147221 */ /* 0x002fc60000000000 */
[----:B------:R-:W-:Y:S01]  /*2380*/  FMUL R18, R18, 1.4426950216293334961 ;  /* 0x3fb8aa3b12127820 */ /* 0x000fe20000400000 */
[----:B------:R-:W-:-:S04]  /*2390*/  FMUL R9, R20, 1.4426950216293334961 ;  /* 0x3fb8aa3b14097820 */ /* 0x000fc80000400000 */
[----:B------:R-:W-:Y:S02]  /*23a0*/  FSETP.GEU.AND P0, PT, R18, -126, PT ;  /* 0xc2fc00001200780b */ /* 0x000fe40003f0e000 */
[----:B------:R-:W-:-:S11]  /*23b0*/  FSETP.GEU.AND P1, PT, R9, -126, PT ;  /* 0xc2fc00000900780b */ /* 0x000fd60003f2e000 */
[----:B------:R-:W-:Y:S02]  /*23c0*/  @!P0 FMUL R18, R18, 0.5 ;  /* 0x3f00000012128820 */ /* 0x000fe40000400000 */
[----:B------:R-:W-:Y:S02]  /*23d0*/  @!P1 FMUL R9, R9, 0.5 ;  /* 0x3f00000009099820 */ /* 0x000fe40000400000 */
[----:B------:R-:W0:Y:S08]  /*23e0*/  MUFU.EX2 R20, R18 ;  /* 0x0000001200147308 */ /* 0x000e300000000800 */
[----:B------:R-:W1:Y:S01]  /*23f0*/  MUFU.EX2 R22, R9 ;  /* 0x0000000900167308 */ /* 0x000e620000000800 */
[----:B0-----:R-:W-:-:S04]  /*2400*/  @!P0 FMUL R20, R20, R20 ;  /* 0x0000001414148220 */ /* 0x001fc80000400000 */
[----:B------:R-:W-:Y:S01]  /*2410*/  FADD R19, R19, R20 ;  /* 0x0000001413137221 */ /* 0x000fe20000000000 */
[----:B------:R2:W-:Y:S01]  /*2420*/  STS [R21], R20 ;  /* 0x0000001415007388 */ /* 0x0005e20000000800 */
[----:B-1----:R-:W-:-:S04]  /*2430*/  @!P1 FMUL R22, R22, R22 ;  /* 0x0000001616169220 */ /* 0x002fc80000400000 */
[----:B------:R-:W-:Y:S01]  /*2440*/  FADD R19, R19, R22 ;  /* 0x0000001613137221 */ /* 0x000fe20000000000 */
[----:B------:R2:W-:Y:S06]  /*2450*/  STS [R21+0x4], R22 ;  /* 0x0000041615007388 */ /* 0x0005ec0000000800 */
.L_x_22:
[----:B------:R-:W-:Y:S05]  /*2460*/  BRA.U !UP3, `(.L_x_18) ;  /* 0x000000010b2c7547 */ /* 0x000fea000b800000 */
[----:B------:R-:W-:-:S05]  /*2470*/  IMAD R10, R3, R10, UR6 ;  /* 0x00000006030a7e24 */ /* 0x000fca000f8e020a */
[----:B------:R-:W-:-:S05]  /*2480*/  LEA R10, R10, UR31, 0x2 ;  /* 0x0000001f0a0a7c11 */ /* 0x000fca000f8e10ff */
[----:B------:R-:W1:Y:S02]  /*2490*/  LDS R18, [R10] ;  /* 0x000000000a127984 */ /* 0x000e640000000800 */
[----:B-1----:R-:W-:-:S04]  /*24a0*/  FADD R18, R18, -R17 ;  /* 0x8000001112127221 */ /* 0x002fc80000000000 */
[----:B------:R-:W-:-:S05]  /*24b0*/  FMUL R18, R18, 1.4426950216293334961 ;  /* 0x3fb8aa3b12127820 */ /* 0x000fca0000400000 */
[----:B------:R-:W-:-:S13]  /*24c0*/  FSETP.GEU.AND P0, PT, R18, -126, PT ;  /* 0xc2fc00001200780b */ /* 0x000fda0003f0e000 */
[----:B------:R-:W-:-:S04]  /*24d0*/  @!P0 FMUL R18, R18, 0.5 ;  /* 0x3f00000012128820 */ /* 0x000fc80000400000 */
[----:B0--3--:R-:W0:Y:S02]  /*24e0*/  MUFU.EX2 R9, R18 ;  /* 0x0000001200097308 */ /* 0x009e240000000800 */
[----:B0-----:R-:W-:-:S04]  /*24f0*/  @!P0 FMUL R9, R9, R9 ;  /* 0x0000000909098220 */ /* 0x001fc80000400000 */
[----:B------:R-:W-:Y:S01]  /*2500*/  FADD R19, R19, R9 ;  /* 0x0000000913137221 */ /* 0x000fe20000000000 */
[----:B------:R1:W-:Y:S06]  /*2510*/  STS [R10], R9 ;  /* 0x000000090a007388 */ /* 0x0003ec0000000800 */
.L_x_18:
[C---:B01-3-5:R-:W-:Y:S01]  /*2520*/  FMNMX R9, R16.reuse, R17, !PT ;  /* 0x0000001110097209 */ /* 0x06bfe20007800000 */
[----:B------:R-:W-:Y:S04]  /*2530*/  BSSY.RECONVERGENT B0, `(.L_x_23) ;  /* 0x000001b000007945 */ /* 0x000fe80003800200 */
[----:B------:R-:W-:Y:S01]  /*2540*/  FADD R16, R16, -R9 ;  /* 0x8000000910107221 */ /* 0x000fe20000000000 */
[----:B------:R-:W-:-:S03]  /*2550*/  FADD R17, -R9, R17 ;  /* 0x0000001109117221 */ /* 0x000fc60000000100 */
        /* <DEDUP_REMOVED lines=9> */
[----:B------:R-:W-:Y:S01]  /*25f0*/  FMUL R11, R11, R18 ;  /* 0x000000120b0b7220 */ /* 0x000fe20000400000 */
[----:B-1----:R-:W-:-:S04]  /*2600*/  @!P1 FMUL R10, R10, R10 ;  /* 0x0000000a0a0a9220 */ /* 0x002fc80000400000 */
[----:B------:R-:W-:-:S05]  /*2610*/  FFMA R19, R10, R19, R11 ;  /* 0x000000130a137223 */ /* 0x000fca000000000b */
[----:B------:R-:W-:-:S04]  /*2620*/  IADD3 R18, PT, PT, R19, 0x1800000, RZ ;  /* 0x0180000013127810 */ /* 0x000fc80007ffe0ff */
[----:B------:R-:W-:-:S04]  /*2630*/  LOP3.LUT R18, R18, 0x7f800000, RZ, 0xc0, !PT ;  /* 0x7f80000012127812 */ /* 0x000fc800078ec0ff */
[----:B------:R-:W-:-:S13]  /*2640*/  ISETP.GT.U32.AND P0, PT, R18, 0x1ffffff, PT ;  /* 0x01ffffff1200780c */ /* 0x000fda0003f04070 */
[----:B------:R-:W-:Y:S05]  /*2650*/  @P0 BRA `(.L_x_24) ;  /* 0x0000000000100947 */ /* 0x000fea0003800000 */
[----:B------:R-:W-:-:S07]  /*2660*/  MOV R18, 0x2680 ;  /* 0x0000268000127802 */ /* 0x000fce0000000f00 */
[----:B--2---:R-:W-:Y:S05]  /*2670*/  CALL.REL.NOINC `($__internal_0_$__cuda_sm20_rcp_rn_f32_slowpath) ;  /* 0x0000003800447944 */ /* 0x004fea0003c00000 */
[----:B------:R-:W-:Y:S01]  /*2680*/  MOV R18, R20 ;  /* 0x0000001400127202 */ /* 0x000fe20000000f00 */
[----:B------:R-:W-:Y:S06]  /*2690*/  BRA `(.L_x_25) ;  /* 0x0000000000107947 */ /* 0x000fec0003800000 */
.L_x_24:
[----:B------:R-:W0:Y:S02]  /*26a0*/  MUFU.RCP R18, R19 ;  /* 0x0000001300127308 */ /* 0x000e240000001000 */
[----:B0-----:R-:W-:-:S04]  /*26b0*/  FFMA R16, R19, R18, -1 ;  /* 0xbf80000013107423 */ /* 0x001fc80000000012 */
[----:B------:R-:W-:-:S04]  /*26c0*/  FADD.FTZ R17, -R16, -RZ ;  /* 0x800000ff10117221 */ /* 0x000fc80000010100 */
[----:B------:R-:W-:-:S07]  /*26d0*/  FFMA R18, R18, R17, R18 ;  /* 0x0000001112127223 */ /* 0x000fce0000000012 */
.L_x_25:
[----:B------:R-:W-:Y:S05]  /*26e0*/  BSYNC.RECONVERGENT B0 ;  /* 0x0000000000007941 */ /* 0x000fea0003800200 */
.L_x_23:
[----:B------:R-:W-:Y:S05]  /*26f0*/  @P3 BRA `(.L_x_26) ;  /* 0x00000008009c3947 */ /* 0x000fea0003800000 */
[----:B------:R-:W-:Y:S01]  /*2700*/  UMOV UR6, URZ ;  /* 0x000000ff00067c82 */ /* 0x000fe20008000000 */
[----:B------:R-:W-:Y:S05]  /*2710*/  BRA.U !UP0, `(.L_x_27) ;  /* 0x0000000508247547 */ /* 0x000fea000b800000 */
[----:B--2---:R-:W-:Y:S01]  /*2720*/  FMUL R20, RZ, R10 ;  /* 0x0000000aff147220 */ /* 0x004fe20000400000 */
[----:B------:R-:W-:-:S06]  /*2730*/  UMOV UR6, URZ ;  /* 0x000000ff00067c82 */ /* 0x000fcc0008000000 */
.L_x_28:
[----:B-1----:R-:W0:Y:S01]  /*2740*/  LDC.64 R16, c[0x0][0x3c8] ;  /* 0x0000f200ff107b82 */ /* 0x002e220000000a00 */
[----:B------:R-:W-:-:S05]  /*2750*/  IADD3 R21, PT, PT, R8, UR6, RZ ;  /* 0x0000000608157c10 */ /* 0x000fca000fffe0ff */
[----:B0-----:R-:W-:-:S05]  /*2760*/  IMAD.WIDE R16, R21, 0x4, R16 ;  /* 0x0000000415107825 */ /* 0x001fca00078e0210 */
[----:B------:R-:W2:Y:S04]  /*2770*/  LDG.E R21, desc[UR14][R16.64] ;  /* 0x0000000e10157981 */ /* 0x000ea8000c1e1900 */
[----:B------:R-:W3:Y:S04]  /*2780*/  LDG.E R22, desc[UR14][R16.64+0x4] ;  /* 0x0000040e10167981 */ /* 0x000ee8000c1e1900 */
[----:B------:R-:W4:Y:S04]  /*2790*/  LDG.E R23, desc[UR14][R16.64+0x8] ;  /* 0x0000080e10177981 */ /* 0x000f28000c1e1900 */
[----:B------:R-:W5:Y:S01]  /*27a0*/  LDG.E R25, desc[UR14][R16.64+0xc] ;  /* 0x00000c0e10197981 */ /* 0x000f62000c1e1900 */
[C-C-:B--2---:R-:W-:Y:S01]  /*27b0*/  FFMA R21, R11.reuse, R21, R20.reuse ;  /* 0x000000150b157223 */ /* 0x144fe20000000014 */
[----:B---3--:R-:W-:-:S03]  /*27c0*/  FFMA R29, R11, R22, R20 ;  /* 0x000000160b1d7223 */ /* 0x008fc60000000014 */
[-C--:B------:R-:W-:Y:S02]  /*27d0*/  FMUL R27, R21, R18.reuse ;  /* 0x00000012151b7220 */ /* 0x080fe40000400000 */
[----:B------:R-:W2:Y:S01]  /*27e0*/  LDG.E R21, desc[UR14][R16.64+0x10] ;  /* 0x0000100e10157981 */ /* 0x000ea2000c1e1900 */
[--C-:B----4-:R-:W-:Y:S01]  /*27f0*/  FFMA R22, R11, R23, R20.reuse ;  /* 0x000000170b167223 */ /* 0x110fe20000000014 */
[----:B------:R-:W-:Y:S02]  /*2800*/  FMUL R24, R29, R18 ;  /* 0x000000121d187220 */ /* 0x000fe40000400000 */
[----:B------:R-:W3:Y:S01]  /*2810*/  LDG.E R23, desc[UR14][R16.64+0x14] ;  /* 0x0000140e10177981 */ /* 0x000ee2000c1e1900 */
[----:B-----5:R-:W-:-:S03]  /*2820*/  FFMA R28, R11, R25, R20 ;  /* 0x000000190b1c7223 */ /* 0x020fc60000000014 */
[----:B------:R-:W4:Y:S01]  /*2830*/  LDG.E R29, desc[UR14][R16.64+0x24] ;  /* 0x0000240e101d7981 */ /* 0x000f22000c1e1900 */
[----:B------:R-:W-:-:S03]  /*2840*/  FMUL R26, R22, R18 ;  /* 0x00000012161a7220 */ /* 0x000fc60000400000 */
[----:B------:R0:W-:Y:S04]  /*2850*/  STG.E desc[UR14][R16.64], R27 ;  /* 0x0000001b10007986 */ /* 0x0001e8000c10190e */
[----:B------:R-:W5:Y:S04]  /*2860*/  LDG.E R25, desc[UR14][R16.64+0x18] ;  /* 0x0000180e10197981 */ /* 0x000f68000c1e1900 */
[----:B------:R-:W5:Y:S04]  /*2870*/  LDG.E R22, desc[UR14][R16.64+0x1c] ;  /* 0x00001c0e10167981 */ /* 0x000f68000c1e1900 */
[----:B0-----:R-:W5:Y:S01]  /*2880*/  LDG.E R27, desc[UR14][R16.64+0x20] ;  /* 0x0000200e101b7981 */ /* 0x001f62000c1e1900 */
[----:B------:R-:W-:-:S03]  /*2890*/  FMUL R28, R28, R18 ;  /* 0x000000121c1c7220 */ /* 0x000fc60000400000 */
[----:B------:R5:W-:Y:S04]  /*28a0*/  STG.E desc[UR14][R16.64+0x4], R24 ;  /* 0x0000041810007986 */ /* 0x000be8000c10190e */
[----:B------:R0:W-:Y:S04]  /*28b0*/  STG.E desc[UR14][R16.64+0x8], R26 ;  /* 0x0000081a10007986 */ /* 0x0001e8000c10190e */
[----:B------:R1:W-:Y:S01]  /*28c0*/  STG.E desc[UR14][R16.64+0xc], R28 ;  /* 0x00000c1c10007986 */ /* 0x0003e2000c10190e */
[C-C-:B--2---:R-:W-:Y:S01]  /*28d0*/  FFMA R21, R11.reuse, R21, R20.reuse ;  /* 0x000000150b157223 */ /* 0x144fe20000000014 */
[C-C-:B---3--:R-:W-:Y:S01]  /*28e0*/  FFMA R23, R11.reuse, R23, R20.reuse ;  /* 0x000000170b177223 */ /* 0x148fe20000000014 */
[----:B----4-:R-:W-:-:S03]  /*28f0*/  FFMA R29, R11, R29, R20 ;  /* 0x0000001d0b1d7223 */ /* 0x010fc60000000014 */
[-C--:B------:R-:W-:Y:S01]  /*2900*/  FMUL R23, R23, R18.reuse ;  /* 0x0000001217177220 */ /* 0x080fe20000400000 */
[-C--:B------:R-:W-:Y:S01]  /*2910*/  FMUL R29, R29, R18.reuse ;  /* 0x000000121d1d7220 */ /* 0x080fe20000400000 */
[--C-:B-----5:R-:W-:Y:S01]  /*2920*/  FFMA R24, R11, R25, R20.reuse ;  /* 0x000000190b187223 */ /* 0x120fe20000000014 */
[----:B------:R-:W-:Y:S01]  /*2930*/  FMUL R25, R21, R18 ;  /* 0x0000001215197220 */ /* 0x000fe20000400000 */
[C-C-:B------:R-:W-:Y:S01]  /*2940*/  FFMA R22, R11.reuse, R22, R20.reuse ;  /* 0x000000160b167223 */ /* 0x140fe20000000014 */
[----:B------:R-:W-:-:S03]  /*2950*/  FFMA R27, R11, R27, R20 ;  /* 0x0000001b0b1b7223 */ /* 0x000fc60000000014 */
[----:B------:R-:W-:Y:S01]  /*2960*/  STG.E desc[UR14][R16.64+0x10], R25 ;  /* 0x0000101910007986 */ /* 0x000fe2000c10190e */
[-C--:B0-----:R-:W-:Y:S01]  /*2970*/  FMUL R26, R22, R18.reuse ;  /* 0x00000012161a7220 */ /* 0x081fe20000400000 */
[-C--:B-1----:R-:W-:Y:S02]  /*2980*/  FMUL R28, R27, R18.reuse ;  /* 0x000000121b1c7220 */ /* 0x082fe40000400000 */
[----:B------:R0:W-:Y:S04]  /*2990*/  STG.E desc[UR14][R16.64+0x14], R23 ;  /* 0x0000141710007986 */ /* 0x0001e8000c10190e */
[----:B------:R1:W-:Y:S04]  /*29a0*/  STG.E desc[UR14][R16.64+0x24], R29 ;  /* 0x0000241d10007986 */ /* 0x0003e8000c10190e */
[----:B------:R-:W2:Y:S04]  /*29b0*/  LDG.E R21, desc[UR14][R16.64+0x28] ;  /* 0x0000280e10157981 */ /* 0x000ea8000c1e1900 */
[----:B0-----:R-:W3:Y:S04]  /*29c0*/  LDG.E R23, desc[UR14][R16.64+0x2c] ;  /* 0x00002c0e10177981 */ /* 0x001ee8000c1e1900 */
[----:B------:R-:W4:Y:S04]  /*29d0*/  LDG.E R22, desc[UR14][R16.64+0x30] ;  /* 0x0000300e10167981 */ /* 0x000f28000c1e1900 */
[----:B------:R-:W5:Y:S04]  /*29e0*/  LDG.E R27, desc[UR14][R16.64+0x34] ;  /* 0x0000340e101b7981 */ /* 0x000f68000c1e1900 */
[----:B------:R-:W5:Y:S04]  /*29f0*/  LDG.E R25, desc[UR14][R16.64+0x38] ;  /* 0x0000380e10197981 */ /* 0x000f68000c1e1900 */
[----:B-1----:R-:W5:Y:S01]  /*2a00*/  LDG.E R29, desc[UR14][R16.64+0x3c] ;  /* 0x00003c0e101d7981 */ /* 0x002f62000c1e1900 */
[----:B------:R-:W-:-:S03]  /*2a10*/  FMUL R24, R24, R18 ;  /* 0x0000001218187220 */ /* 0x000fc60000400000 */
[----:B------:R-:W-:Y:S04]  /*2a20*/  STG.E desc[UR14][R16.64+0x1c], R26 ;  /* 0x00001c1a10007986 */ /* 0x000fe8000c10190e */
[----:B------:R0:W-:Y:S04]  /*2a30*/  STG.E desc[UR14][R16.64+0x18], R24 ;  /* 0x0000181810007986 */ /* 0x0001e8000c10190e */
[----:B------:R1:W-:Y:S01]  /*2a40*/  STG.E desc[UR14][R16.64+0x20], R28 ;  /* 0x0000201c10007986 */ /* 0x0003e2000c10190e */
[----:B------:R-:W-:-:S04]  /*2a50*/  UIADD3 UR6, UPT, UPT, UR6, 0x10, URZ ;  /* 0x0000001006067890 */ /* 0x000fc8000fffe0ff */
[----:B------:R-:W-:Y:S01]  /*2a60*/  UISETP.NE.AND UP0, UPT, UR6, UR10, UPT ;  /* 0x0000000a0600728c */ /* 0x000fe2000bf05270 */
[C-C-:B--2---:R-:W-:Y:S01]  /*2a70*/  FFMA R21, R11.reuse, R21, R20.reuse ;  /* 0x000000150b157223 */ /* 0x144fe20000000014 */
[C-C-:B---3--:R-:W-:Y:S01]  /*2a80*/  FFMA R23, R11.reuse, R23, R20.reuse ;  /* 0x000000170b177223 */ /* 0x148fe20000000014 */
[C-C-:B----4-:R-:W-:Y:S01]  /*2a90*/  FFMA R22, R11.reuse, R22, R20.reuse ;  /* 0x000000160b167223 */ /* 0x150fe20000000014 */
[C-C-:B-----5:R-:W-:Y:S01]  /*2aa0*/  FFMA R27, R11.reuse, R27, R20.reuse ;  /* 0x0000001b0b1b7223 */ /* 0x160fe20000000014 */
[C-C-:B0-----:R-:W-:Y:S01]  /*2ab0*/  FFMA R24, R11.reuse, R25, R20.reuse ;  /* 0x000000190b187223 */ /* 0x141fe20000000014 */
[----:B------:R-:W-:Y:S01]  /*2ac0*/  FFMA R26, R11, R29, R20 ;  /* 0x0000001d0b1a7223 */ /* 0x000fe20000000014 */
[-C--:B------:R-:W-:Y:S01]  /*2ad0*/  FMUL R21, R21, R18.reuse ;  /* 0x0000001215157220 */ /* 0x080fe20000400000 */
[-C--:B------:R-:W-:Y:S01]  /*2ae0*/  FMUL R23, R23, R18.reuse ;  /* 0x0000001217177220 */ /* 0x080fe20000400000 */
[-C--:B------:R-:W-:Y:S01]  /*2af0*/  FMUL R25, R22, R18.reuse ;  /* 0x0000001216197220 */ /* 0x080fe20000400000 */
[-C--:B------:R-:W-:Y:S01]  /*2b00*/  FMUL R27, R27, R18.reuse ;  /* 0x000000121b1b7220 */ /* 0x080fe20000400000 */
[-C--:B------:R-:W-:Y:S01]  /*2b10*/  FMUL R29, R24, R18.reuse ;  /* 0x00000012181d7220 */ /* 0x080fe20000400000 */
[----:B------:R-:W-:Y:S01]  /*2b20*/  FMUL R26, R26, R18 ;  /* 0x000000121a1a7220 */ /* 0x000fe20000400000 */
[----:B------:R1:W-:Y:S04]  /*2b30*/  STG.E desc[UR14][R16.64+0x28], R21 ;  /* 0x0000281510007986 */ /* 0x0003e8000c10190e */
[----:B------:R1:W-:Y:S04]  /*2b40*/  STG.E desc[UR14][R16.64+0x2c], R23 ;  /* 0x00002c1710007986 */ /* 0x0003e8000c10190e */
[----:B------:R1:W-:Y:S04]  /*2b50*/  STG.E desc[UR14][R16.64+0x30], R25 ;  /* 0x0000301910007986 */ /* 0x0003e8000c10190e */
[----:B------:R1:W-:Y:S04]  /*2b60*/  STG.E desc[UR14][R16.64+0x34], R27 ;  /* 0x0000341b10007986 */ /* 0x0003e8000c10190e */
[----:B------:R1:W-:Y:S04]  /*2b70*/  STG.E desc[UR14][R16.64+0x38], R29 ;  /* 0x0000381d10007986 */ /* 0x0003e8000c10190e */
[----:B------:R1:W-:Y:S01]  /*2b80*/  STG.E desc[UR14][R16.64+0x3c], R26 ;  /* 0x00003c1a10007986 */ /* 0x0003e2000c10190e */
[----:B------:R-:W-:Y:S05]  /*2b90*/  BRA.U UP0, `(.L_x_28) ;  /* 0xfffffff900e87547 */ /* 0x000fea000b83ffff */
[----:B------:R-:W-:-:S05]  /*2ba0*/  UMOV UR6, UR10 ;  /* 0x0000000a00067c82 */ /* 0x000fca0008000000 */
.L_x_27:
[----:B------:R-:W-:Y:S05]  /*2bb0*/  BRA.U !UP1, `(.L_x_29) ;  /* 0x0000000d09387547 */ /* 0x000fea000b800000 */
[----:B------:R-:W-:Y:S02]  /*2bc0*/  UIADD3 UR7, UPT, UPT, UR22, -0x1, URZ ;  /* 0xffffffff16077890 */ /* 0x000fe4000fffe0ff */
[----:B------:R-:W-:Y:S02]  /*2bd0*/  UISETP.NE.AND UP1, UPT, UR24, URZ, UPT ;  /* 0x000000ff1800728c */ /* 0x000fe4000bf25270 */
[----:B------:R-:W-:-:S09]  /*2be0*/  UISETP.GE.U32.AND UP0, UPT, UR7, 0x7, UPT ;  /* 0x000000070700788c */ /* 0x000fd2000bf06070 */
[----:B------:R-:W-:Y:S05]  /*2bf0*/  BRA.U !UP0, `(.L_x_30) ;  /* 0x0000000108947547 */ /* 0x000fea000b800000 */
[----:B-1----:R-:W0:Y:S01]  /*2c00*/  LDC.64 R16, c[0x0][0x3c8] ;  /* 0x0000f200ff107b82 */ /* 0x002e220000000a00 */
[----:B--2---:R-:W-:-:S05]  /*2c10*/  IADD3 R21, PT, PT, R8, UR6, RZ ;  /* 0x0000000608157c10 */ /* 0x004fca000fffe0ff */
[----:B0-----:R-:W-:-:S05]  /*2c20*/  IMAD.WIDE R16, R21, 0x4, R16 ;  /* 0x0000000415107825 */ /* 0x001fca00078e0210 */
[----:B------:R-:W2:Y:S04]  /*2c30*/  LDG.E R21, desc[UR14][R16.64] ;  /* 0x0000000e10157981 */ /* 0x000ea8000c1e1900 */
[----:B------:R-:W3:Y:S01]  /*2c40*/  LDG.E R23, desc[UR14][R16.64+0x4] ;  /* 0x0000040e10177981 */ /* 0x000ee2000c1e1900 */
[----:B------:R-:W-:-:S03]  /*2c50*/  FMUL R22, RZ, R10 ;  /* 0x0000000aff167220 */ /* 0x000fc60000400000 */
[----:B------:R-:W4:Y:S04]  /*2c60*/  LDG.E R20, desc[UR14][R16.64+0x8] ;  /* 0x0000080e10147981 */ /* 0x000f28000c1e1900 */
[----:B------:R-:W5:Y:S04]  /*2c70*/  LDG.E R24, desc[UR14][R16.64+0xc] ;  /* 0x00000c0e10187981 */ /* 0x000f68000c1e1900 */
[----:B------:R-:W5:Y:S04]  /*2c80*/  LDG.E R26, desc[UR14][R16.64+0x10] ;  /* 0x0000100e101a7981 */ /* 0x000f68000c1e1900 */
[----:B------:R-:W5:Y:S01]  /*2c90*/  LDG.E R25, desc[UR14][R16.64+0x14] ;  /* 0x0000140e10197981 */ /* 0x000f62000c1e1900 */
[C-C-:B--2---:R-:W-:Y:S01]  /*2ca0*/  FFMA R21, R11.reuse, R21, R22.reuse ;  /* 0x000000150b157223 */ /* 0x144fe20000000016 */
[----:B---3--:R-:W-:-:S03]  /*2cb0*/  FFMA R23, R11, R23, R22 ;  /* 0x000000170b177223 */ /* 0x008fc60000000016 */
[-C--:B------:R-:W-:Y:S02]  /*2cc0*/  FMUL R27, R21, R18.reuse ;  /* 0x00000012151b7220 */ /* 0x080fe40000400000 */
[----:B------:R-:W2:Y:S01]  /*2cd0*/  LDG.E R21, desc[UR14][R16.64+0x18] ;  /* 0x0000180e10157981 */ /* 0x000ea2000c1e1900 */
[----:B------:R-:W-:-:S03]  /*2ce0*/  FMUL R29, R23, R18 ;  /* 0x00000012171d7220 */ /* 0x000fc60000400000 */
[----:B------:R-:W3:Y:S01]  /*2cf0*/  LDG.E R23, desc[UR14][R16.64+0x1c] ;  /* 0x00001c0e10177981 */ /* 0x000ee2000c1e1900 */
[C-C-:B----4-:R-:W-:Y:S01]  /*2d00*/  FFMA R20, R11.reuse, R20, R22.reuse ;  /* 0x000000140b147223 */ /* 0x150fe20000000016 */
[C-C-:B-----5:R-:W-:Y:S02]  /*2d10*/  FFMA R24, R11.reuse, R24, R22.reuse ;  /* 0x000000180b187223 */ /* 0x160fe40000000016 */
[----:B------:R0:W-:Y:S04]  /*2d20*/  STG.E desc[UR14][R16.64], R27 ;  /* 0x0000001b10007986 */ /* 0x0001e8000c10190e */
[----:B------:R2:W-:Y:S01]  /*2d30*/  STG.E desc[UR14][R16.64+0x4], R29 ;  /* 0x0000041d10007986 */ /* 0x0005e2000c10190e */
[C-C-:B------:R-:W-:Y:S01]  /*2d40*/  FFMA R25, R11.reuse, R25, R22.reuse ;  /* 0x000000190b197223 */ /* 0x140fe20000000016 */
[----:B------:R-:W-:Y:S01]  /*2d50*/  FMUL R20, R20, R18 ;  /* 0x0000001214147220 */ /* 0x000fe20000400000 */
[----:B0-----:R-:W-:-:S02]  /*2d60*/  FFMA R27, R11, R26, R22 ;  /* 0x0000001a0b1b7223 */ /* 0x001fc40000000016 */
[-C--:B------:R-:W-:Y:S02]  /*2d70*/  FMUL R25, R25, R18.reuse ;  /* 0x0000001219197220 */ /* 0x080fe40000400000 */
[-C--:B------:R-:W-:Y:S01]  /*2d80*/  FMUL R27, R27, R18.reuse ;  /* 0x000000121b1b7220 */ /* 0x080fe20000400000 */
[----:B------:R0:W-:Y:S04]  /*2d90*/  STG.E desc[UR14][R16.64+0x8], R20 ;  /* 0x0000081410007986 */ /* 0x0001e8000c10190e */
[----:B------:R0:W-:Y:S04]  /*2da0*/  STG.E desc[UR14][R16.64+0x10], R27 ;  /* 0x0000101b10007986 */ /* 0x0001e8000c10190e */
[----:B------:R0:W-:Y:S01]  /*2db0*/  STG.E desc[UR14][R16.64+0x14], R25 ;  /* 0x0000141910007986 */ /* 0x0001e2000c10190e */
[----:B------:R-:W-:Y:S01]  /*2dc0*/  UIADD3 UR6, UPT, UPT, UR6, 0x8, URZ ;  /* 0x0000000806067890 */ /* 0x000fe2000fffe0ff */
[C-C-:B--2---:R-:W-:Y:S01]  /*2dd0*/  FFMA R29, R11.reuse, R21, R22.reuse ;  /* 0x000000150b1d7223 */ /* 0x144fe20000000016 */
[----:B---3--:R-:W-:Y:S01]  /*2de0*/  FFMA R23, R11, R23, R22 ;  /* 0x000000170b177223 */ /* 0x008fe20000000016 */
[----:B------:R-:W-:-:S02]  /*2df0*/  FMUL R21, R24, R18 ;  /* 0x0000001218157220 */ /* 0x000fc40000400000 */
[-C--:B------:R-:W-:Y:S01]  /*2e00*/  FMUL R29, R29, R18.reuse ;  /* 0x000000121d1d7220 */ /* 0x080fe20000400000 */
[----:B------:R-:W-:Y:S02]  /*2e10*/  FMUL R23, R23, R18 ;  /* 0x0000001217177220 */ /* 0x000fe40000400000 */
[----:B------:R0:W-:Y:S04]  /*2e20*/  STG.E desc[UR14][R16.64+0xc], R21 ;  /* 0x00000c1510007986 */ /* 0x0001e8000c10190e */
[----:B------:R0:W-:Y:S04]  /*2e30*/  STG.E desc[UR14][R16.64+0x18], R29 ;  /* 0x0000181d10007986 */ /* 0x0001e8000c10190e */
[----:B------:R0:W-:Y:S02]  /*2e40*/  STG.E desc[UR14][R16.64+0x1c], R23 ;  /* 0x00001c1710007986 */ /* 0x0001e4000c10190e */
.L_x_30:
[----:B------:R-:W-:Y:S05]  /*2e50*/  BRA.U !UP1, `(.L_x_29) ;  /* 0x0000000909907547 */ /* 0x000fea000b800000 */
[----:B------:R-:W-:Y:S02]  /*2e60*/  UISETP.GE.U32.AND UP0, UPT, UR27, 0x3, UPT ;  /* 0x000000031b00788c */ /* 0x000fe4000bf06070 */
[----:B------:R-:W-:-:S07]  /*2e70*/  UISETP.NE.AND UP1, UPT, UR23, URZ, UPT ;  /* 0x000000ff1700728c */ /* 0x000fce000bf25270 */
[----:B------:R-:W-:Y:S05]  /*2e80*/  BRA.U !UP0, `(.L_x_31) ;  /* 0x0000000108607547 */ /* 0x000fea000b800000 */
[----:B01----:R-:W0:Y:S01]  /*2e90*/  LDC.64 R16, c[0x0][0x3c8] ;  /* 0x0000f200ff107b82 */ /* 0x003e220000000a00 */
[----:B--2---:R-:W-:-:S05]  /*2ea0*/  IADD3 R21, PT, PT, R8, UR6, RZ ;  /* 0x0000000608157c10 */ /* 0x004fca000fffe0ff */
[----:B0-----:R-:W-:-:S05]  /*2eb0*/  IMAD.WIDE R16, R21, 0x4, R16 ;  /* 0x0000000415107825 */ /* 0x001fca00078e0210 */
[----:B------:R-:W2:Y:S04]  /*2ec0*/  LDG.E R20, desc[UR14][R16.64] ;  /* 0x0000000e10147981 */ /* 0x000ea8000c1e1900 */
[----:B------:R-:W3:Y:S04]  /*2ed0*/  LDG.E R22, desc[UR14][R16.64+0x4] ;  /* 0x0000040e10167981 */ /* 0x000ee8000c1e1900 */
[----:B------:R-:W4:Y:S04]  /*2ee0*/  LDG.E R24, desc[UR14][R16.64+0x8] ;  /* 0x0000080e10187981 */ /* 0x000f28000c1e1900 */
[----:B------:R-:W5:Y:S01]  /*2ef0*/  LDG.E R26, desc[UR14][R16.64+0xc] ;  /* 0x00000c0e101a7981 */ /* 0x000f62000c1e1900 */
[----:B------:R-:W-:Y:S01]  /*2f00*/  UIADD3 UR6, UPT, UPT, UR6, 0x4, URZ ;  /* 0x0000000406067890 */ /* 0x000fe2000fffe0ff */
[C---:B--2---:R-:W-:Y:S01]  /*2f10*/  FMUL R21, R11.reuse, R20 ;  /* 0x000000140b157220 */ /* 0x044fe20000400000 */
[----:B---3--:R-:W-:-:S03]  /*2f20*/  FMUL R23, R11, R22 ;  /* 0x000000160b177220 */ /* 0x008fc60000400000 */
[----:B------:R-:W-:Y:S01]  /*2f30*/  FFMA R21, RZ, R10, R21 ;  /* 0x0000000aff157223 */ /* 0x000fe20000000015 */
[----:B----4-:R-:W-:Y:S01]  /*2f40*/  FMUL R25, R11, R24 ;  /* 0x000000180b197220 */ /* 0x010fe20000400000 */
[----:B------:R-:W-:Y:S02]  /*2f50*/  FFMA R23, RZ, R10, R23 ;  /* 0x0000000aff177223 */ /* 0x000fe40000000017 */
[----:B------:R-:W-:Y:S01]  /*2f60*/  FMUL R21, R21, R18 ;  /* 0x0000001215157220 */ /* 0x000fe20000400000 */
[----:B-----5:R-:W-:Y:S01]  /*2f70*/  FMUL R27, R11, R26 ;  /* 0x0000001a0b1b7220 */ /* 0x020fe20000400000 */
[----:B------:R-:W-:Y:S01]  /*2f80*/  FFMA R25, RZ, R10, R25 ;  /* 0x0000000aff197223 */ /* 0x000fe20000000019 */
[----:B------:R-:W-:Y:S02]  /*2f90*/  FMUL R23, R23, R18 ;  /* 0x0000001217177220 */ /* 0x000fe40000400000 */
[----:B------:R3:W-:Y:S01]  /*2fa0*/  STG.E desc[UR14][R16.64], R21 ;  /* 0x0000001510007986 */ /* 0x0007e2000c10190e */
[----:B------:R-:W-:Y:S01]  /*2fb0*/  FFMA R27, RZ, R10, R27 ;  /* 0x0000000aff1b7223 */ /* 0x000fe2000000001b */
[----:B------:R-:W-:-:S02]  /*2fc0*/  FMUL R25, R25, R18 ;  /* 0x0000001219197220 */ /* 0x000fc40000400000 */
[----:B------:R3:W-:Y:S01]  /*2fd0*/  STG.E desc[UR14][R16.64+0x4], R23 ;  /* 0x0000041710007986 */ /* 0x0007e2000c10190e */
[----:B------:R-:W-:-:S03]  /*2fe0*/  FMUL R27, R27, R18 ;  /* 0x000000121b1b7220 */ /* 0x000fc60000400000 */
[----:B------:R3:W-:Y:S04]  /*2ff0*/  STG.E desc[UR14][R16.64+0x8], R25 ;  /* 0x0000081910007986 */ /* 0x0007e8000c10190e */
[----:B------:R3:W-:Y:S02]  /*3000*/  STG.E desc[UR14][R16.64+0xc], R27 ;  /* 0x00000c1b10007986 */ /* 0x0007e4000c10190e */
.L_x_31:
[----:B------:R-:W-:Y:S05]  /*3010*/  BRA.U !UP1, `(.L_x_29) ;  /* 0x0000000909207547 */ /* 0x000fea000b800000 */
[----:B01-3--:R-:W0:Y:S01]  /*3020*/  LDC.64 R16, c[0x0][0x3c8] ;  /* 0x0000f200ff107b82 */ /* 0x00be220000000a00 */
[----:B--2---:R-:W-:-:S05]  /*3030*/  IADD3 R21, PT, PT, R8, UR6, RZ ;  /* 0x0000000608157c10 */ /* 0x004fca000fffe0ff */
[----:B0-----:R-:W-:-:S05]  /*3040*/  IMAD.WIDE R16, R21, 0x4, R16 ;  /* 0x0000000415107825 */ /* 0x001fca00078e0210 */
[----:B------:R-:W2:Y:S01]  /*3050*/  LDG.E R8, desc[UR14][R16.64] ;  /* 0x0000000e10087981 */ /* 0x000ea2000c1e1900 */
[----:B------:R-:W-:Y:S01]  /*3060*/  FMUL R10, RZ, R10 ;  /* 0x0000000aff0a7220 */ /* 0x000fe20000400000 */
[----:B------:R-:W-:-:S03]  /*3070*/  UISETP.NE.AND UP0, UPT, UR23, 0x1, UPT ;  /* 0x000000011700788c */ /* 0x000fc6000bf05270 */
[----:B--2---:R-:W-:-:S04]  /*3080*/  FFMA R21, R11, R8, R10 ;  /* 0x000000080b157223 */ /* 0x004fc8000000000a */
[----:B------:R-:W-:-:S05]  /*3090*/  FMUL R21, R21, R18 ;  /* 0x0000001215157220 */ /* 0x000fca0000400000 */
[----:B------:R4:W-:Y:S01]  /*30a0*/  STG.E desc[UR14][R16.64], R21 ;  /* 0x0000001510007986 */ /* 0x0009e2000c10190e */
[----:B------:R-:W-:Y:S05]  /*30b0*/  BRA.U !UP0, `(.L_x_29) ;  /* 0x0000000508f87547 */ /* 0x000fea000b800000 */
[----:B------:R-:W4:Y:S01]  /*30c0*/  LDG.E R8, desc[UR14][R16.64+0x4] ;  /* 0x0000040e10087981 */ /* 0x000f22000c1e1900 */
[----:B------:R-:W-:Y:S01]  /*30d0*/  UISETP.NE.AND UP0, UPT, UR23, 0x2, UPT ;  /* 0x000000021700788c */ /* 0x000fe2000bf05270 */
[----:B----4-:R-:W-:-:S04]  /*30e0*/  FFMA R21, R11, R8, R10 ;  /* 0x000000080b157223 */ /* 0x010fc8000000000a */
[----:B------:R-:W-:-:S05]  /*30f0*/  FMUL R21, R21, R18 ;  /* 0x0000001215157220 */ /* 0x000fca0000400000 */
[----:B------:R0:W-:Y:S01]  /*3100*/  STG.E desc[UR14][R16.64+0x4], R21 ;  /* 0x0000041510007986 */ /* 0x0001e2000c10190e */
[----:B------:R-:W-:Y:S05]  /*3110*/  BRA.U !UP0, `(.L_x_29) ;  /* 0x0000000508e07547 */ /* 0x000fea000b800000 */
[----:B------:R-:W2:Y:S02]  /*3120*/  LDG.E R8, desc[UR14][R16.64+0x8] ;  /* 0x0000080e10087981 */ /* 0x000ea4000c1e1900 */
[----:B--2---:R-:W-:-:S04]  /*3130*/  FFMA R11, R11, R8, R10 ;  /* 0x000000080b0b7223 */ /* 0x004fc8000000000a */
[----:B------:R-:W-:-:S05]  /*3140*/  FMUL R11, R11, R18 ;  /* 0x000000120b0b7220 */ /* 0x000fca0000400000 */
[----:B------:R1:W-:Y:S01]  /*3150*/  STG.E desc[UR14][R16.64+0x8], R11 ;  /* 0x0000080b10007986 */ /* 0x0003e2000c10190e */
[----:B------:R-:W-:Y:S05]  /*3160*/  BRA `(.L_x_29) ;  /* 0x0000000400cc7947 */ /* 0x000fea0003800000 */
.L_x_26:
[----:B------:R-:W-:-:S05]  /*3170*/  UMOV UR6, URZ ;  /* 0x000000ff00067c82 */ /* 0x000fca0008000000 */
.L_x_37:
[----:B------:R-:W-:Y:S01]  /*3180*/  UISETP.GE.U32.AND UP0, UPT, UR21, 0x7, UPT ;  /* 0x000000071500788c */ /* 0x000fe2000bf06070 */
[----:B--2---:R-:W-:Y:S01]  /*3190*/  HFMA2 R21, -RZ, RZ, 0, 0 ;  /* 0x00000000ff157431 */ /* 0x004fe200000001ff */
[----:B0-----:R-:W-:-:S07]  /*31a0*/  MOV R16, RZ ;  /* 0x000000ff00107202 */ /* 0x001fce0000000f00 */
[----:B------:R-:W-:Y:S05]  /*31b0*/  BRA.U !UP0, `(.L_x_32) ;  /* 0x0000000108ac7547 */ /* 0x000fea000b800000 */
[----:B------:R-:W0:Y:S01]  /*31c0*/  LDC R17, c[0x0][0x39c] ;  /* 0x0000e700ff117b82 */ /* 0x000e220000000800 */
[----:B------:R-:W-:Y:S01]  /*31d0*/  MOV R21, RZ ;  /* 0x000000ff00157202 */ /* 0x000fe20000000f00 */
[----:B------:R-:W1:Y:S01]  /*31e0*/  LDCU UR7, c[0x0][0x3a8] ;  /* 0x00007500ff0777ac */ /* 0x000e620008000800 */
[----:B------:R-:W-:-:S07]  /*31f0*/  MOV R16, RZ ;  /* 0x000000ff00107202 */ /* 0x000fce0000000f00 */
.L_x_33:
[----:B-1----:R-:W-:Y:S02]  /*3200*/  IMAD R20, R3, UR7, R16 ;  /* 0x0000000703147c24 */ /* 0x002fe4000f8e0210 */
[C---:B0-----:R-:W-:Y:S01]  /*3210*/  IMAD R22, R16.reuse, R17, UR6 ;  /* 0x0000000610167e24 */ /* 0x041fe2000f8e0211 */
[----:B------:R-:W-:Y:S02]  /*3220*/  IADD3 R16, PT, PT, R16, 0x8, RZ ;  /* 0x0000000810107810 */ /* 0x000fe40007ffe0ff */
[----:B------:R-:W-:Y:S02]  /*3230*/  LEA R20, R20, UR31, 0x2 ;  /* 0x0000001f14147c11 */ /* 0x000fe4000f8e10ff */
[----:B------:R-:W-:Y:S02]  /*3240*/  LEA R24, R22, UR29, 0x2 ;  /* 0x0000001d16187c11 */ /* 0x000fe4000f8e10ff */
[----:B------:R-:W-:Y:S01]  /*3250*/  ISETP.NE.AND P0, PT, R16, UR8, PT ;  /* 0x0000000810007c0c */ /* 0x000fe2000bf05270 */
[----:B------:R-:W-:Y:S01]  /*3260*/  LDS R22, [R20] ;  /* 0x0000000014167984 */ /* 0x000fe20000000800 */
[----:B------:R-:W-:-:S03]  /*3270*/  LEA R26, R17, R24, 0x2 ;  /* 0x00000018111a7211 */ /* 0x000fc600078e10ff */
[----:B------:R-:W0:Y:S04]  /*3280*/  LDS R23, [R24] ;  /* 0x0000000018177984 */ /* 0x000e280000000800 */
[----:B------:R-:W-:Y:S04]  /*3290*/  LDS R28, [R20+0x8] ;  /* 0x00000800141c7984 */ /* 0x000fe80000000800 */
[----:B------:R-:W-:Y:S01]  /*32a0*/  LDS R24, [R20+0xc] ;  /* 0x00000c0014187984 */ /* 0x000fe20000000800 */
[----:B0-----:R-:W-:Y:S01]  /*32b0*/  FFMA R22, R22, R23, R21 ;  /* 0x0000001716167223 */ /* 0x001fe20000000015 */
[----:B------:R-:W-:-:S02]  /*32c0*/  LEA R23, R17, R26, 0x2 ;  /* 0x0000001a11177211 */ /* 0x000fc400078e10ff */
[----:B------:R-:W-:Y:S02]  /*32d0*/  LDS R21, [R20+0x4] ;  /* 0x0000040014157984 */ /* 0x000fe40000000800 */
[C---:B------:R-:W-:Y:S02]  /*32e0*/  LEA R27, R17.reuse, R23, 0x2 ;  /* 0x00000017111b7211 */ /* 0x040fe400078e10ff */
[----:B------:R-:W0:Y:S02]  /*32f0*/  LDS R26, [R26] ;  /* 0x000000001a1a7984 */ /* 0x000e240000000800 */
[----:B------:R-:W-:Y:S02]  /*3300*/  LEA R29, R17, R27, 0x2 ;  /* 0x0000001b111d7211 */ /* 0x000fe400078e10ff */
[----:B------:R-:W1:Y:S01]  /*3310*/  LDS R25, [R23] ;  /* 0x0000000017197984 */ /* 0x000e620000000800 */
[----:B0-----:R-:W-:Y:S01]  /*3320*/  FFMA R21, R21, R26, R22 ;  /* 0x0000001a15157223 */ /* 0x001fe20000000016 */
[----:B------:R-:W-:-:S02]  /*3330*/  LEA R26, R17, R29, 0x2 ;  /* 0x0000001d111a7211 */ /* 0x000fc400078e10ff */
[----:B------:R-:W-:Y:S01]  /*3340*/  LDS R22, [R29] ;  /* 0x000000001d167984 */ /* 0x000fe20000000800 */
[----:B-1----:R-:W-:-:S03]  /*3350*/  FFMA R25, R28, R25, R21 ;  /* 0x000000191c197223 */ /* 0x002fc60000000015 */
[----:B------:R-:W0:Y:S04]  /*3360*/  LDS R28, [R27] ;  /* 0x000000001b1c7984 */ /* 0x000e280000000800 */
[----:B------:R-:W1:Y:S04]  /*3370*/  LDS R21, [R20+0x10] ;  /* 0x0000100014157984 */ /* 0x000e680000000800 */
[----:B------:R2:W-:Y:S04]  /*3380*/  LDS R23, [R26] ;  /* 0x000000001a177984 */ /* 0x0005e80000000800 */
[----:B------:R-:W-:Y:S01]  /*3390*/  LDS R27, [R20+0x18] ;  /* 0x00001800141b7984 */ /* 0x000fe20000000800 */
[----:B--2---:R-:W-:Y:S01]  /*33a0*/  LEA R26, R17, R26, 0x2 ;  /* 0x0000001a111a7211 */ /* 0x004fe200078e10ff */
[----:B0-----:R-:W-:-:S02]  /*33b0*/  FFMA R28, R24, R28, R25 ;  /* 0x0000001c181c7223 */ /* 0x001fc40000000019 */
[----:B------:R-:W0:Y:S02]  /*33c0*/  LDS R24, [R20+0x14] ;  /* 0x0000140014187984 */ /* 0x000e240000000800 */
[----:B-1----:R-:W-:Y:S01]  /*33d0*/  FFMA R25, R21, R22, R28 ;  /* 0x0000001615197223 */ /* 0x002fe2000000001c */
[----:B------:R-:W-:Y:S01]  /*33e0*/  LEA R28, R17, R26, 0x2 ;  /* 0x0000001a111c7211 */ /* 0x000fe200078e10ff */
[----:B------:R-:W1:Y:S04]  /*33f0*/  LDS R21, [R26] ;  /* 0x000000001a157984 */ /* 0x000e680000000800 */
[----:B------:R-:W-:Y:S04]  /*3400*/  LDS R22, [R20+0x1c] ;  /* 0x00001c0014167984 */ /* 0x000fe80000000800 */
[----:B------:R-:W2:Y:S01]  /*3410*/  LDS R28, [R28] ;  /* 0x000000001c1c7984 */ /* 0x000ea20000000800 */
[----:B0-----:R-:W-:-:S04]  /*3420*/  FFMA R24, R24, R23, R25 ;  /* 0x0000001718187223 */ /* 0x001fc80000000019 */
[----:B-1----:R-:W-:-:S04]  /*3430*/  FFMA R21, R27, R21, R24 ;  /* 0x000000151b157223 */ /* 0x002fc80000000018 */
[----:B--2---:R-:W-:Y:S01]  /*3440*/  FFMA R21, R22, R28, R21 ;  /* 0x0000001c16157223 */ /* 0x004fe20000000015 */
[----:B------:R-:W-:Y:S06]  /*3450*/  @P0 BRA `(.L_x_33) ;  /* 0xfffffffc00680947 */ /* 0x000fec000383ffff */
[----:B------:R-:W-:-:S07]  /*3460*/  MOV R16, UR8 ;  /* 0x0000000800107c02 */ /* 0x000fce0008000f00 */
.L_x_32:
[----:B------:R-:W-:-:S09]  /*3470*/  UISETP.NE.AND UP0, UPT, UR20, URZ, UPT ;  /* 0x000000ff1400728c */ /* 0x000fd2000bf05270 */
[----:B------:R-:W-:Y:S05]  /*3480*/  BRA.U !UP0, `(.L_x_34) ;  /* 0x0000000108d47547 */ /* 0x000fea000b800000 */
[----:B------:R-:W-:Y:S02]  /*3490*/  UISETP.GE.U32.AND UP0, UPT, UR26, 0x3, UPT ;  /* 0x000000031a00788c */ /* 0x000fe4000bf06070 */
[----:B------:R-:W-:-:S07]  /*34a0*/  UISETP.NE.AND UP1, UPT, UR19, URZ, UPT ;  /* 0x000000ff1300728c */ /* 0x000fce000bf25270 */
[----:B------:R-:W-:Y:S05]  /*34b0*/  BRA.U !UP0, `(.L_x_35) ;  /* 0x0000000108587547 */ /* 0x000fea000b800000 */
[----:B------:R-:W0:Y:S01]  /*34c0*/  LDC R17, c[0x0][0x39c] ;  /* 0x0000e700ff117b82 */ /* 0x000e220000000800 */
[----:B------:R-:W1:Y:S02]  /*34d0*/  LDCU UR7, c[0x0][0x3a8] ;  /* 0x00007500ff0777ac */ /* 0x000e640008000800 */
[----:B-1----:R-:W-:Y:S02]  /*34e0*/  IMAD R20, R3, UR7, R16 ;  /* 0x0000000703147c24 */ /* 0x002fe4000f8e0210 */
[----:B0-----:R-:W-:-:S03]  /*34f0*/  IMAD R22, R16, R17, UR6 ;  /* 0x0000000610167e24 */ /* 0x001fc6000f8e0211 */
[----:B------:R-:W-:Y:S02]  /*3500*/  LEA R20, R20, UR31, 0x2 ;  /* 0x0000001f14147c11 */ /* 0x000fe4000f8e10ff */
[----:B------:R-:W-:Y:S02]  /*3510*/  IADD3 R16, PT, PT, R16, 0x4, RZ ;  /* 0x0000000410107810 */ /* 0x000fe40007ffe0ff */
[----:B------:R-:W-:Y:S01]  /*3520*/  LEA R24, R22, UR29, 0x2 ;  /* 0x0000001d16187c11 */ /* 0x000fe2000f8e10ff */
[----:B------:R-:W-:Y:S03]  /*3530*/  LDS R28, [R20+0x8] ;  /* 0x00000800141c7984 */ /* 0x000fe60000000800 */
[C---:B------:R-:W-:Y:S01]  /*3540*/  LEA R26, R17.reuse, R24, 0x2 ;  /* 0x00000018111a7211 */ /* 0x040fe200078e10ff */
[----:B------:R-:W-:Y:S04]  /*3550*/  LDS R22, [R20] ;  /* 0x0000000014167984 */ /* 0x000fe80000000800 */
[----:B------:R-:W0:Y:S02]  /*3560*/  LDS R23, [R24] ;  /* 0x0000000018177984 */ /* 0x000e240000000800 */
[----:B0-----:R-:W-:Y:S01]  /*3570*/  FFMA R22, R22, R23, R21 ;  /* 0x0000001716167223 */ /* 0x001fe20000000015 */
[C---:B------:R-:W-:Y:S01]  /*3580*/  LEA R23, R17.reuse, R26, 0x2 ;  /* 0x0000001a11177211 */ /* 0x040fe200078e10ff */
[----:B------:R-:W-:Y:S03]  /*3590*/  LDS R21, [R20+0x4] ;  /* 0x0000040014157984 */ /* 0x000fe60000000800 */
[----:B------:R-:W-:Y:S01]  /*35a0*/  LEA R25, R17, R23, 0x2 ;  /* 0x0000001711197211 */ /* 0x000fe200078e10ff */
[----:B------:R-:W0:Y:S04]  /*35b0*/  LDS R26, [R26] ;  /* 0x000000001a1a7984 */ /* 0x000e280000000800 */
[----:B------:R-:W1:Y:S04]  /*35c0*/  LDS R23, [R23] ;  /* 0x0000000017177984 */ /* 0x000e680000000800 */
[----:B------:R-:W-:Y:S04]  /*35d0*/  LDS R17, [R20+0xc] ;  /* 0x00000c0014117984 */ /* 0x000fe80000000800 */
[----:B------:R-:W2:Y:S01]  /*35e0*/  LDS R25, [R25] ;  /* 0x0000000019197984 */ /* 0x000ea20000000800 */
[----:B0-----:R-:W-:-:S04]  /*35f0*/  FFMA R21, R21, R26, R22 ;  /* 0x0000001a15157223 */ /* 0x001fc80000000016 */
[----:B-1----:R-:W-:-:S04]  /*3600*/  FFMA R21, R28, R23, R21 ;  /* 0x000000171c157223 */ /* 0x002fc80000000015 */
[----:B--2---:R-:W-:-:S07]  /*3610*/  FFMA R21, R17, R25, R21 ;  /* 0x0000001911157223 */ /* 0x004fce0000000015 */
.L_x_35:
[----:B------:R-:W-:Y:S05]  /*3620*/  BRA.U !UP1, `(.L_x_34) ;  /* 0x00000001096c7547 */ /* 0x000fea000b800000 */
[----:B------:R-:W-:Y:S02]  /*3630*/  UISETP.NE.AND UP0, UPT, UR30, URZ, UPT ;  /* 0x000000ff1e00728c */ /* 0x000fe4000bf05270 */
        /* <DEDUP_REMOVED lines=8> */
[----:B------:R-:W-:Y:S02]  /*36c0*/  LEA R22, R20, UR29, 0x2 ;  /* 0x0000001d14167c11 */ /* 0x000fe4000f8e10ff */
[----:B------:R-:W-:Y:S02]  /*36d0*/  LDS R20, [R17] ;  /* 0x0000000011147984 */ /* 0x000fe40000000800 */
[----:B------:R-:W-:Y:S02]  /*36e0*/  LEA R24, R23, R22, 0x2 ;  /* 0x0000001617187211 */ /* 0x000fe400078e10ff */
[----:B------:R-:W0:Y:S04]  /*36f0*/  LDS R22, [R22] ;  /* 0x0000000016167984 */ /* 0x000e280000000800 */
[----:B------:R-:W-:Y:S04]  /*3700*/  LDS R23, [R17+0x4] ;  /* 0x0000040011177984 */ /* 0x000fe80000000800 */
[----:B------:R-:W1:Y:S01]  /*3710*/  LDS R24, [R24] ;  /* 0x0000000018187984 */ /* 0x000e620000000800 */
[----:B0-----:R-:W-:-:S04]  /*3720*/  FFMA R20, R20, R22, R21 ;  /* 0x0000001614147223 */ /* 0x001fc80000000015 */
[----:B-1----:R-:W-:-:S07]  /*3730*/  FFMA R21, R23, R24, R20 ;  /* 0x0000001817157223 */ /* 0x002fce0000000014 */
.L_x_36:
[----:B------:R-:W-:Y:S05]  /*3740*/  BRA.U !UP1, `(.L_x_34) ;  /* 0x0000000109247547 */ /* 0x000fea000b800000 */
[----:B------:R-:W0:Y:S01]  /*3750*/  LDC R23, c[0x0][0x39c] ;  /* 0x0000e700ff177b82 */ /* 0x000e220000000800 */
[----:B------:R-:W1:Y:S02]  /*3760*/  LDCU UR7, c[0x0][0x3a8] ;  /* 0x00007500ff0777ac */ /* 0x000e640008000800 */
[----:B-1----:R-:W-:Y:S02]  /*3770*/  IMAD R17, R3, UR7, R16 ;  /* 0x0000000703117c24 */ /* 0x002fe4000f8e0210 */
[----:B0-----:R-:W-:-:S03]  /*3780*/  IMAD R16, R16, R23, UR6 ;  /* 0x0000000610107e24 */ /* 0x001fc6000f8e0217 */
[----:B------:R-:W-:Y:S02]  /*3790*/  LEA R17, R17, UR31, 0x2 ;  /* 0x0000001f11117c11 */ /* 0x000fe4000f8e10ff */
[----:B------:R-:W-:-:S03]  /*37a0*/  LEA R20, R16, UR29, 0x2 ;  /* 0x0000001d10147c11 */ /* 0x000fc6000f8e10ff */
[----:B------:R-:W-:Y:S04]  /*37b0*/  LDS R16, [R17] ;  /* 0x0000000011107984 */ /* 0x000fe80000000800 */
[----:B------:R-:W0:Y:S02]  /*37c0*/  LDS R20, [R20] ;  /* 0x0000000014147984 */ /* 0x000e240000000800 */
[----:B0-----:R-:W-:-:S07]  /*37d0*/  FFMA R21, R16, R20, R21 ;  /* 0x0000001410157223 */ /* 0x001fce0000000015 */
.L_x_34:
[----:B------:R-:W0:Y:S01]  /*37e0*/  LDC.64 R16, c[0x0][0x3c8] ;  /* 0x0000f200ff107b82 */ /* 0x000e220000000a00 */
[----:B------:R-:W-:Y:S01]  /*37f0*/  IADD3 R23, PT, PT, R8, UR6, RZ ;  /* 0x0000000608177c10 */ /* 0x000fe2000fffe0ff */
[----:B------:R-:W1:Y:S04]  /*3800*/  LDCU UR7, c[0x0][0x39c] ;  /* 0x00007380ff0777ac */ /* 0x000e680008000800 */
[----:B0-----:R-:W-:-:S05]  /*3810*/  IMAD.WIDE R16, R23, 0x4, R16 ;  /* 0x0000000417107825 */ /* 0x001fca00078e0210 */
[----:B------:R-:W2:Y:S01]  /*3820*/  LDG.E R20, desc[UR14][R16.64] ;  /* 0x0000000e10147981 */ /* 0x000ea2000c1e1900 */
[----:B------:R-:W-:-:S04]  /*3830*/  UIADD3 UR6, UPT, UPT, UR6, 0x1, URZ ;  /* 0x0000000106067890 */ /* 0x000fc8000fffe0ff */
[----:B-1----:R-:W-:Y:S01]  /*3840*/  UISETP.NE.AND UP0, UPT, UR6, UR7, UPT ;  /* 0x000000070600728c */ /* 0x002fe2000bf05270 */
[----:B--2---:R-:W-:-:S04]  /*3850*/  FMUL R23, R11, R20 ;  /* 0x000000140b177220 */ /* 0x004fc80000400000 */
[----:B------:R-:W-:-:S04]  /*3860*/  FFMA R23, R10, R21, R23 ;  /* 0x000000150a177223 */ /* 0x000fc80000000017 */
[----:B------:R-:W-:-:S05]  /*3870*/  FMUL R23, R23, R18 ;  /* 0x0000001217177220 */ /* 0x000fca0000400000 */
[----:B------:R0:W-:Y:S01]  /*3880*/  STG.E desc[UR14][R16.64], R23 ;  /* 0x0000001710007986 */ /* 0x0001e2000c10190e */
[----:B------:R-:W-:Y:S05]  /*3890*/  BRA.U UP0, `(.L_x_37) ;  /* 0xfffffff900387547 */ /* 0x000fea000b83ffff */
.L_x_29:
[----:B------:R-:W5:Y:S01]  /*38a0*/  LDCU UR6, c[0x0][0x3a4] ;  /* 0x00007480ff0677ac */ /* 0x000f620008000800 */
[----:B------:R0:W-:Y:S01]  /*38b0*/  STG.E desc[UR14][R12.64], R9 ;  /* 0x000000090c007986 */ /* 0x0001e2000c10190e */
[----:B------:R-:W-:-:S03]  /*38c0*/  UIADD3 UR5, UPT, UPT, UR5, 0x1, URZ ;  /* 0x0000000105057890 */ /* 0x000fc6000fffe0ff */
[----:B------:R0:W-:Y:S01]  /*38d0*/  STG.E desc[UR14][R14.64], R19 ;  /* 0x000000130e007986 */ /* 0x0001e2000c10190e */
[----:B-----5:R-:W-:-:S09]  /*38e0*/  UISETP.NE.AND UP0, UPT, UR5, UR6, UPT ;  /* 0x000000060500728c */ /* 0x020fd2000bf05270 */
[----:B0-----:R-:W-:Y:S05]  /*38f0*/  BRA.U !UP0, `(.L_x_4) ;  /* 0x00000025088c7547 */ /* 0x001fea000b800000 */
[----:B------:R-:W-:Y:S05]  /*3900*/  BRA `(.L_x_38) ;  /* 0xffffffd000947947 */ /* 0x000fea000383ffff */
.L_x_5:
[----:B------:R-:W2:Y:S02]  /*3910*/  LDCU UR5, c[0x0][0x3a8] ;  /* 0x00007500ff0577ac */ /* 0x000ea40008000800 */
[----:B--2---:R-:W-:-:S09]  /*3920*/  UISETP.GE.AND UP0, UPT, UR5, 0x1, UPT ;  /* 0x000000010500788c */ /* 0x004fd2000bf06270 */
[----:B------:R-:W-:Y:S05]  /*3930*/  BRA.U !UP0, `(.L_x_39) ;  /* 0x0000000d08f47547 */ /* 0x000fea000b800000 */
[----:B------:R-:W-:-:S05]  /*3940*/  UMOV UR5, URZ ;  /* 0x000000ff00057c82 */ /* 0x000fca0008000000 */
.L_x_50:
[----:B0-----:R-:W2:Y:S08]  /*3950*/  LDC.64 R8, c[0x0][0x3a8] ;  /* 0x0000ea00ff087b82 */ /* 0x001eb00000000a00 */
[----:B------:R-:W3:Y:S08]  /*3960*/  LDC.64 R10, c[0x0][0x3c0] ;  /* 0x0000f000ff0a7b82 */ /* 0x000ef00000000a00 */
[----:B01----:R-:W0:Y:S01]  /*3970*/  LDC.64 R12, c[0x0][0x3b8] ;  /* 0x0000ee00ff0c7b82 */ /* 0x003e220000000a00 */
[----:B--2---:R-:W-:-:S04]  /*3980*/  IMAD R9, R9, UR5, R4 ;  /* 0x0000000509097c24 */ /* 0x004fc8000f8e0204 */
[----:B---3--:R-:W-:-:S04]  /*3990*/  IMAD.WIDE R10, R9, 0x4, R10 ;  /* 0x00000004090a7825 */ /* 0x008fc800078e020a */
[----:B0-----:R-:W-:Y:S02]  /*39a0*/  IMAD.WIDE R12, R9, 0x4, R12 ;  /* 0x00000004090c7825 */ /* 0x001fe400078e020c */
[----:B------:R0:W5:Y:S04]  /*39b0*/  LDG.E R9, desc[UR14][R10.64] ;  /* 0x0000000e0a097981 */ /* 0x000168000c1e1900 */
[----:B------:R0:W5:Y:S01]  /*39c0*/  LDG.E R14, desc[UR14][R12.64] ;  /* 0x0000000e0c0e7981 */ /* 0x000162000c1e1900 */
[----:B------:R-:W-:Y:S01]  /*39d0*/  ISETP.GE.U32.AND P0, PT, R8, 0x8, PT ;  /* 0x000000080800780c */ /* 0x000fe20003f06070 */
[----:B------:R-:W-:Y:S01]  /*39e0*/  UMOV UR7, 0xff800000 ;  /* 0xff80000000077882 */ /* 0x000fe20000000000 */
[----:B------:R-:W-:-:S11]  /*39f0*/  UMOV UR6, URZ ;  /* 0x000000ff00067c82 */ /* 0x000fd60008000000 */
[----:B0-----:R-:W-:Y:S05]  /*3a00*/  @!P0 BRA `(.L_x_40) ;  /* 0x00000000004c8947 */ /* 0x001fea0003800000 */
[----:B------:R-:W-:Y:S01]  /*3a10*/  UMOV UR7, 0xff800000 ;  /* 0xff80000000077882 */ /* 0x000fe20000000000 */
[----:B------:R-:W-:-:S05]  /*3a20*/  UMOV UR6, URZ ;  /* 0x000000ff00067c82 */ /* 0x000fca0008000000 */
.L_x_41:
[----:B0-----:R-:W-:Y:S01]  /*3a30*/  IMAD R15, R3, R8, UR6 ;  /* 0x00000006030f7e24 */ /* 0x001fe2000f8e0208 */
[----:B------:R-:W-:Y:S01]  /*3a40*/  FSETP.GT.AND P0, PT, R2, UR7, PT ;  /* 0x0000000702007c0b */ /* 0x000fe2000bf04000 */
[----:B------:R-:W-:-:S03]  /*3a50*/  UIADD3 UR6, UPT, UPT, UR6, 0x8, URZ ;  /* 0x0000000806067890 */ /* 0x000fc6000fffe0ff */
[----:B------:R-:W-:Y:S01]  /*3a60*/  LEA R15, R15, UR31, 0x2 ;  /* 0x0000001f0f0f7c11 */ /* 0x000fe2000f8e10ff */
[----:B------:R-:W-:Y:S01]  /*3a70*/  UISETP.NE.AND UP0, UPT, UR6, UR8, UPT ;  /* 0x000000080600728c */ /* 0x000fe2000bf05270 */
[----:B------:R-:W-:-:S03]  /*3a80*/  FSEL R16, R2, UR7, P0 ;  /* 0x0000000702107c08 */ /* 0x000fc60008000000 */
[----:B------:R0:W-:Y:S01]  /*3a90*/  STS [R15], R2 ;  /* 0x000000020f007388 */ /* 0x0001e20000000800 */
[----:B------:R-:W-:-:S03]  /*3aa0*/  R2UR UR7, R16 ;  /* 0x00000000100772ca */ /* 0x000fc600000e0000 */
        /* <DEDUP_REMOVED lines=9> */
.L_x_40:
[----:B------:R-:W-:-:S09]  /*3b40*/  UISETP.NE.AND UP0, UPT, UR20, URZ, UPT ;  /* 0x000000ff1400728c */ /* 0x000fd2000bf05270 */
[----:B------:R-:W-:Y:S05]  /*3b50*/  BRA.U !UP0, `(.L_x_42) ;  /* 0x0000000108847547 */ /* 0x000fea000b800000 */
[----:B------:R-:W-:Y:S02]  /*3b60*/  UISETP.GE.U32.AND UP1, UPT, UR26, 0x3, UPT ;  /* 0x000000031a00788c */ /* 0x000fe4000bf26070 */
[----:B------:R-:W-:-:S07]  /*3b70*/  UISETP.NE.AND UP2, UPT, UR19, URZ, UPT ;  /* 0x000000ff1300728c */ /* 0x000fce000bf45270 */
[----:B------:R-:W-:Y:S05]  /*3b80*/  BRA.U !UP1, `(.L_x_43) ;  /* 0x0000000109287547 */ /* 0x000fea000b800000 */
[----:B0-----:R-:W-:Y:S01]  /*3b90*/  IMAD R15, R3, R8, UR6 ;  /* 0x00000006030f7e24 */ /* 0x001fe2000f8e0208 */
[----:B------:R-:W-:Y:S01]  /*3ba0*/  FSETP.GT.AND P0, PT, R2, UR7, PT ;  /* 0x0000000702007c0b */ /* 0x000fe2000bf04000 */
[----:B------:R-:W-:-:S03]  /*3bb0*/  UIADD3 UR6, UPT, UPT, UR6, 0x4, URZ ;  /* 0x0000000406067890 */ /* 0x000fc6000fffe0ff */
[----:B------:R-:W-:Y:S02]  /*3bc0*/  LEA R15, R15, UR31, 0x2 ;  /* 0x0000001f0f0f7c11 */ /* 0x000fe4000f8e10ff */
[----:B------:R-:W-:-:S03]  /*3bd0*/  FSEL R16, R2, UR7, P0 ;  /* 0x0000000702107c08 */ /* 0x000fc60008000000 */
[----:B------:R1:W-:Y:S01]  /*3be0*/  STS [R15], R2 ;  /* 0x000000020f007388 */ /* 0x0003e20000000800 */
[----:B------:R-:W-:-:S03]  /*3bf0*/  R2UR UR7, R16 ;  /* 0x00000000100772ca */ /* 0x000fc600000e0000 */
[----:B------:R1:W-:Y:S04]  /*3c00*/  STS [R15+0x4], R2 ;  /* 0x000004020f007388 */ /* 0x0003e80000000800 */
[----:B------:R1:W-:Y:S04]  /*3c10*/  STS [R15+0x8], R2 ;  /* 0x000008020f007388 */ /* 0x0003e80000000800 */
[----:B------:R1:W-:Y:S04]  /*3c20*/  STS [R15+0xc], R2 ;  /* 0x00000c020f007388 */ /* 0x0003e80000000800 */
.L_x_43:
[----:B------:R-:W-:Y:S05]  /*3c30*/  BRA.U !UP2, `(.L_x_42) ;  /* 0x000000010a4c7547 */ /* 0x000fea000b800000 */
[----:B------:R-:W-:Y:S02]  /*3c40*/  UISETP.NE.AND UP1, UPT, UR30, URZ, UPT ;  /* 0x000000ff1e00728c */ /* 0x000fe4000bf25270 */
[----:B------:R-:W-:-:S06]  /*3c50*/  UISETP.NE.AND UP2, UPT, UR11, URZ, UPT ;  /* 0x000000ff0b00728c */ /* 0x000fcc000bf45270 */
[----:B------:R-:W-:Y:S01]  /*3c60*/  PLOP3.LUT P1, PT, PT, PT, UP2, 0x80, 0x8 ;  /* 0x000000000008781c */ /* 0x000fe20003f2f028 */
[----:B------:R-:W-:-:S12]  /*3c70*/  BRA.U !UP1, `(.L_x_44) ;  /* 0x0000000109207547 */ /* 0x000fd8000b800000 */
[----:B01----:R-:W-:Y:S01]  /*3c80*/  IMAD R15, R3, R8, UR6 ;  /* 0x00000006030f7e24 */ /* 0x003fe2000f8e0208 */
[----:B------:R-:W-:Y:S01]  /*3c90*/  FSETP.GT.AND P0, PT, R2, UR7, PT ;  /* 0x0000000702007c0b */ /* 0x000fe2000bf04000 */
[----:B------:R-:W-:-:S03]  /*3ca0*/  UIADD3 UR6, UPT, UPT, UR6, 0x2, URZ ;  /* 0x0000000206067890 */ /* 0x000fc6000fffe0ff */
[----:B------:R-:W-:Y:S02]  /*3cb0*/  LEA R15, R15, UR31, 0x2 ;  /* 0x0000001f0f0f7c11 */ /* 0x000fe4000f8e10ff */
[----:B------:R-:W-:-:S03]  /*3cc0*/  FSEL R16, R2, UR7, P0 ;  /* 0x0000000702107c08 */ /* 0x000fc60008000000 */
[----:B------:R2:W-:Y:S01]  /*3cd0*/  STS [R15], R2 ;  /* 0x000000020f007388 */ /* 0x0005e20000000800 */
[----:B------:R-:W-:-:S03]  /*3ce0*/  R2UR UR7, R16 ;  /* 0x00000000100772ca */ /* 0x000fc600000e0000 */
[----:B------:R2:W-:-:S12]  /*3cf0*/  STS [R15+0x4], R2 ;  /* 0x000004020f007388 */ /* 0x0005d80000000800 */
.L_x_44:
[----:B012---:R-:W-:Y:S01]  /*3d00*/  @P1 IMAD R15, R3, R8, UR6 ;  /* 0x00000006030f1e24 */ /* 0x007fe2000f8e0208 */
[----:B------:R-:W-:-:S04]  /*3d10*/  @P1 FSETP.GT.AND P0, PT, R2, UR7, PT ;  /* 0x0000000702001c0b */ /* 0x000fc8000bf04000 */
[----:B------:R-:W-:Y:S02]  /*3d20*/  @P1 LEA R15, R15, UR31, 0x2 ;  /* 0x0000001f0f0f1c11 */ /* 0x000fe4000f8e10ff */
[----:B------:R-:W-:-:S03]  /*3d30*/  @P1 FSEL R16, R2, UR7, P0 ;  /* 0x0000000702101c08 */ /* 0x000fc60008000000 */
[----:B------:R2:W-:Y:S01]  /*3d40*/  @P1 STS [R15], R2 ;  /* 0x000000020f001388 */ /* 0x0005e20000000800 */
[----:B------:R-:W-:-:S13]  /*3d50*/  @P1 R2UR UR6, R16 ;  /* 0x00000000100612ca */ /* 0x000fda00000e0000 */
[----:B--2---:R-:W-:-:S05]  /*3d60*/  @UP2 UMOV UR7, UR6 ;  /* 0x0000000600072c82 */ /* 0x004fca0008000000 */
.L_x_42:
[----:B------:R-:W-:Y:S01]  /*3d70*/  UISETP.GE.U32.AND UP1, UPT, UR21, 0x7, UPT ;  /* 0x000000071500788c */ /* 0x000fe2000bf26070 */
[----:B01----:R-:W-:Y:S01]  /*3d80*/  HFMA2 R15, -RZ, RZ, 0, 0 ;  /* 0x00000000ff0f7431 */ /* 0x003fe200000001ff */
[----:B------:R-:W-:-:S07]  /*3d90*/  UMOV UR6, URZ ;  /* 0x000000ff00067c82 */ /* 0x000fce0008000000 */
[----:B------:R-:W-:Y:S05]  /*3da0*/  BRA.U !UP1, `(.L_x_45) ;  /* 0x0000000509407547 */ /* 0x000fea000b800000 */
[----:B------:R-:W-:Y:S01]  /*3db0*/  MOV R15, RZ ;  /* 0x000000ff000f7202 */ /* 0x000fe20000000f00 */
[----:B------:R-:W-:-:S06]  /*3dc0*/  UMOV UR6, URZ ;  /* 0x000000ff00067c82 */ /* 0x000fcc0008000000 */
.L_x_46:
[----:B-1----:R-:W-:Y:S01]  /*3dd0*/  IMAD R16, R3, R8, UR6 ;  /* 0x0000000603107e24 */ /* 0x002fe2000f8e0208 */
        /* <DEDUP_REMOVED lines=10> */
[----:B0-----:R-:W-:-:S03]  /*3e80*/  FADD R22, R21, -UR7 ;  /* 0x8000000715167e21 */ /* 0x001fc60008000000 */
[----:B------:R-:W0:Y:S01]  /*3e90*/  LDS R21, [R16+0x1c] ;  /* 0x00001c0010157984 */ /* 0x000e220000000800 */
[----:B------:R-:W-:Y:S01]  /*3ea0*/  FMUL R22, R22, 1.4426950216293334961 ;  /* 0x3fb8aa3b16167820 */ /* 0x000fe20000400000 */
[----:B-1----:R-:W-:Y:S01]  /*3eb0*/  FADD R17, R17, -UR7 ;  /* 0x8000000711117e21 */ /* 0x002fe20008000000 */
[----:B--2---:R-:W-:-:S03]  /*3ec0*/  FADD R23, R23, -UR7 ;  /* 0x8000000717177e21 */ /* 0x004fc60008000000 */
[----:B------:R-:W-:Y:S01]  /*3ed0*/  FSETP.GEU.AND P6, PT, R22, -126, PT ;  /* 0xc2fc00001600780b */ /* 0x000fe20003fce000 */
[----:B------:R-:W-:Y:S01]  /*3ee0*/  FMUL R25, R17, 1.4426950216293334961 ;  /* 0x3fb8aa3b11197820 */ /* 0x000fe20000400000 */
[----:B---3--:R-:W-:Y:S01]  /*3ef0*/  FADD R20, R20, -UR7 ;  /* 0x8000000714147e21 */ /* 0x008fe20008000000 */
[----:B------:R-:W-:-:S03]  /*3f00*/  FMUL R23, R23, 1.4426950216293334961 ;  /* 0x3fb8aa3b17177820 */ /* 0x000fc60000400000 */
[----:B------:R-:W-:Y:S01]  /*3f10*/  FSETP.GEU.AND P3, PT, R25, -126, PT ;  /* 0xc2fc00001900780b */ /* 0x000fe20003f6e000 */
[----:B----4-:R-:W-:Y:S01]  /*3f20*/  FADD R24, R24, -UR7 ;  /* 0x8000000718187e21 */ /* 0x010fe20008000000 */
[----:B------:R-:W-:Y:S01]  /*3f30*/  FSETP.GEU.AND P5, PT, R23, -126, PT ;  /* 0xc2fc00001700780b */ /* 0x000fe20003fae000 */
[----:B------:R-:W-:Y:S02]  /*3f40*/  FADD R19, R19, -UR7 ;  /* 0x8000000713137e21 */ /* 0x000fe40008000000 */
[----:B------:R-:W-:Y:S02]  /*3f50*/  FMUL R24, R24, 1.4426950216293334961 ;  /* 0x3fb8aa3b18187820 */ /* 0x000fe40000400000 */
[----:B------:R-:W-:Y:S01]  /*3f60*/  @!P6 FMUL R22, R22, 0.5 ;  /* 0x3f0000001616e820 */ /* 0x000fe20000400000 */
[----:B------:R-:W-:Y:S01]  /*3f70*/  FADD R28, R18, -UR7 ;  /* 0x80000007121c7e21 */ /* 0x000fe20008000000 */
[----:B------:R-:W-:Y:S02]  /*3f80*/  FMUL R18, R20, 1.4426950216293334961 ;  /* 0x3fb8aa3b14127820 */ /* 0x000fe40000400000 */
[----:B------:R-:W1:Y:S01]  /*3f90*/  MUFU.EX2 R17, R22 ;  /* 0x0000001600117308 */ /* 0x000e620000000800 */
[----:B------:R-:W-:Y:S01]  /*3fa0*/  FMUL R26, R19, 1.4426950216293334961 ;  /* 0x3fb8aa3b131a7820 */ /* 0x000fe20000400000 */
[----:B------:R-:W-:Y:S01]  /*3fb0*/  FMUL R28, R28, 1.4426950216293334961 ;  /* 0x3fb8aa3b1c1c7820 */ /* 0x000fe20000400000 */
[----:B------:R-:W-:Y:S01]  /*3fc0*/  FSETP.GEU.AND P4, PT, R24, -126, PT ;  /* 0xc2fc00001800780b */ /* 0x000fe20003f8e000 */
[----:B------:R-:W-:Y:S01]  /*3fd0*/  @!P3 FMUL R25, R25, 0.5 ;  /* 0x3f0000001919b820 */ /* 0x000fe20000400000 */
[----:B------:R-:W-:Y:S01]  /*3fe0*/  FSETP.GEU.AND P1, PT, R18, -126, PT ;  /* 0xc2fc00001200780b */ /* 0x000fe20003f2e000 */
[----:B------:R-:W-:Y:S01]  /*3ff0*/  @!P5 FMUL R23, R23, 0.5 ;  /* 0x3f0000001717d820 */ /* 0x000fe20000400000 */
[----:B------:R-:W-:-:S02]  /*4000*/  FSETP.GEU.AND P2, PT, R26, -126, PT ;  /* 0xc2fc00001a00780b */ /* 0x000fc40003f4e000 */
[----:B------:R-:W-:Y:S01]  /*4010*/  FSETP.GEU.AND P0, PT, R28, -126, PT ;  /* 0xc2fc00001c00780b */ /* 0x000fe20003f0e000 */
[----:B------:R-:W2:Y:S01]  /*4020*/  MUFU.EX2 R19, R23 ;  /* 0x0000001700137308 */ /* 0x000ea20000000800 */
[----:B0-----:R-:W-:Y:S01]  /*4030*/  FADD R21, R21, -UR7 ;  /* 0x8000000715157e21 */ /* 0x001fe20008000000 */
[----:B-1----:R-:W-:-:S06]  /*4040*/  @!P6 FMUL R17, R17, R17 ;  /* 0x000000111111e220 */ /* 0x002fcc0000400000 */
[----:B------:R-:W-:Y:S01]  /*4050*/  @!P1 FMUL R18, R18, 0.5 ;  /* 0x3f00000012129820 */ /* 0x000fe20000400000 */
[----:B------:R-:W-:Y:S01]  /*4060*/  @!P4 FMUL R24, R24, 0.5 ;  /* 0x3f0000001818c820 */ /* 0x000fe20000400000 */
[----:B------:R-:W-:Y:S01]  /*4070*/  FMUL R21, R21, 1.4426950216293334961 ;  /* 0x3fb8aa3b15157820 */ /* 0x000fe20000400000 */
[----:B------:R-:W-:Y:S01]  /*4080*/  @!P2 FMUL R26, R26, 0.5 ;  /* 0x3f0000001a1aa820 */ /* 0x000fe20000400000 */
[----:B------:R-:W-:Y:S01]  /*4090*/  @!P0 FMUL R28, R28, 0.5 ;  /* 0x3f0000001c1c8820 */ /* 0x000fe20000400000 */
[----:B------:R-:W0:Y:S01]  /*40a0*/  MUFU.EX2 R27, R24 ;  /* 0x00000018001b7308 */ /* 0x000e220000000800 */
[----:B------:R-:W-:Y:S01]  /*40b0*/  FADD R20, R17, R15 ;  /* 0x0000000f11147221 */ /* 0x000fe20000000000 */
[----:B------:R-:W-:Y:S01]  /*40c0*/  FSETP.GEU.AND P6, PT, R21, -126, PT ;  /* 0xc2fc00001500780b */ /* 0x000fe20003fce000 */
[----:B------:R1:W-:Y:S01]  /*40d0*/  STS [R16], R17 ;  /* 0x0000001110007388 */ /* 0x0003e20000000800 */
[----:B--2---:R-:W-:-:S04]  /*40e0*/  @!P5 FMUL R19, R19, R19 ;  /* 0x000000131313d220 */ /* 0x004fc80000400000 */
[----:B------:R-:W2:Y:S01]  /*40f0*/  MUFU.EX2 R25, R25 ;  /* 0x0000001900197308 */ /* 0x000ea20000000800 */
[----:B------:R-:W-:Y:S01]  /*4100*/  FADD R20, R20, R19 ;  /* 0x0000001314147221 */ /* 0x000fe20000000000 */
[----:B------:R1:W-:Y:S05]  /*4110*/  STS [R16+0x4], R19 ;  /* 0x0000041310007388 */ /* 0x0003ea0000000800 */
[----:B------:R-:W-:Y:S01]  /*4120*/  @!P6 FMUL R21, R21, 0.5 ;  /* 0x3f0000001515e820 */ /* 0x000fe20000400000 */
[----:B------:R-:W3:Y:S01]  /*4130*/  MUFU.EX2 R29, R26 ;  /* 0x0000001a001d7308 */ /* 0x000ee20000000800 */
[----:B0-----:R-:W-:-:S04]  /*4140*/  @!P4 FMUL R27, R27, R27 ;  /* 0x0000001b1b1bc220 */ /* 0x001fc80000400000 */
[----:B------:R-:W-:Y:S01]  /*4150*/  FADD R20, R20, R27 ;  /* 0x0000001b14147221 */ /* 0x000fe20000000000 */
[----:B------:R1:W-:Y:S02]  /*4160*/  STS [R16+0x8], R27 ;  /* 0x0000081b10007388 */ /* 0x0003e40000000800 */
[----:B------:R-:W0:Y:S01]  /*4170*/  MUFU.EX2 R18, R18 ;  /* 0x0000001200127308 */ /* 0x000e220000000800 */
[----:B--2---:R-:W-:-:S04]  /*4180*/  @!P3 FMUL R25, R25, R25 ;  /* 0x000000191919b220 */ /* 0x004fc80000400000 */
[----:B------:R-:W-:Y:S01]  /*4190*/  FADD R20, R20, R25 ;  /* 0x0000001914147221 */ /* 0x000fe20000000000 */
[----:B------:R1:W-:Y:S02]  /*41a0*/  STS [R16+0xc], R25 ;  /* 0x00000c1910007388 */ /* 0x0003e40000000800 */
[----:B------:R-:W2:Y:S01]  /*41b0*/  MUFU.EX2 R23, R28 ;  /* 0x0000001c00177308 */ /* 0x000ea20000000800 */
[----:B---3--:R-:W-:-:S04]  /*41c0*/  @!P2 FMUL R29, R29, R29 ;  /* 0x0000001d1d1da220 */ /* 0x008fc80000400000 */
[----:B------:R-:W-:Y:S01]  /*41d0*/  FADD R15, R20, R29 ;  /* 0x0000001d140f7221 */ /* 0x000fe20000000000 */
[----:B------:R1:W-:Y:S02]  /*41e0*/  STS [R16+0x10], R29 ;  /* 0x0000101d10007388 */ /* 0x0003e40000000800 */
[----:B------:R-:W3:Y:S01]  /*41f0*/  MUFU.EX2 R21, R21 ;  /* 0x0000001500157308 */ /* 0x000ee20000000800 */
[----:B0-----:R-:W-:-:S04]  /*4200*/  @!P1 FMUL R18, R18, R18 ;  /* 0x0000001212129220 */ /* 0x001fc80000400000 */
[----:B------:R-:W-:Y:S01]  /*4210*/  FADD R20, R15, R18 ;  /* 0x000000120f147221 */ /* 0x000fe20000000000 */
[----:B------:R1:W-:Y:S01]  /*4220*/  STS [R16+0x14], R18 ;  /* 0x0000141210007388 */ /* 0x0003e20000000800 */
[----:B--2---:R-:W-:-:S04]  /*4230*/  @!P0 FMUL R23, R23, R23 ;  /* 0x0000001717178220 */ /* 0x004fc80000400000 */
[----:B------:R-:W-:Y:S01]  /*4240*/  FADD R20, R20, R23 ;  /* 0x0000001714147221 */ /* 0x000fe20000000000 */
[----:B------:R1:W-:Y:S01]  /*4250*/  STS [R16+0x18], R23 ;  /* 0x0000181710007388 */ /* 0x0003e20000000800 */
[----:B---3--:R-:W-:-:S04]  /*4260*/  @!P6 FMUL R21, R21, R21 ;  /* 0x000000151515e220 */ /* 0x008fc80000400000 */
[----:B------:R-:W-:Y:S01]  /*4270*/  FADD R15, R20, R21 ;  /* 0x00000015140f7221 */ /* 0x000fe20000000000 */
[----:B------:R1:W-:Y:S01]  /*4280*/  STS [R16+0x1c], R21 ;  /* 0x00001c1510007388 */ /* 0x0003e20000000800 */
[----:B------:R-:W-:Y:S05]  /*4290*/  BRA.U UP1, `(.L_x_46) ;  /* 0xfffffff901cc7547 */ /* 0x000fea000b83ffff */
[----:B------:R-:W-:-:S05]  /*42a0*/  UMOV UR6, UR8 ;  /* 0x0000000800067c82 */ /* 0x000fca0008000000 */
.L_x_45:
[----:B------:R-:W-:Y:S05]  /*42b0*/  BRA.U !UP0, `(.L_x_47) ;  /* 0x00000005083c7547 */ /* 0x000fea000b800000 */
[----:B------:R-:W-:Y:S02]  /*42c0*/  UISETP.GE.U32.AND UP0, UPT, UR26, 0x3, UPT ;  /* 0x000000031a00788c */ /* 0x000fe4000bf06070 */
[----:B------:R-:W-:-:S07]  /*42d0*/  UISETP.NE.AND UP1, UPT, UR19, URZ, UPT ;  /* 0x000000ff1300728c */ /* 0x000fce000bf25270 */
[----:B------:R-:W-:Y:S05]  /*42e0*/  BRA.U !UP0, `(.L_x_48) ;  /* 0x00000001089c7547 */ /* 0x000fea000b800000 */
[----:B-1----:R-:W-:Y:S01]  /*42f0*/  IMAD R16, R3, R8, UR6 ;  /* 0x0000000603107e24 */ /* 0x002fe2000f8e0208 */
[----:B------:R-:W-:-:S04]  /*4300*/  UIADD3 UR6, UPT, UPT, UR6, 0x4, URZ ;  /* 0x0000000406067890 */ /* 0x000fc8000fffe0ff */
[----:B------:R-:W-:-:S05]  /*4310*/  LEA R16, R16, UR31, 0x2 ;  /* 0x0000001f10107c11 */ /* 0x000fca000f8e10ff */
[----:B------:R-:W0:Y:S04]  /*4320*/  LDS R18, [R16+0x4] ;  /* 0x0000040010127984 */ /* 0x000e280000000800 */
[----:B------:R-:W1:Y:S04]  /*4330*/  LDS R19, [R16+0x8] ;  /* 0x0000080010137984 */ /* 0x000e680000000800 */
[----:B------:R-:W2:Y:S04]  /*4340*/  LDS R17, [R16] ;  /* 0x0000000010117984 */ /* 0x000ea80000000800 */
[----:B------:R-:W3:Y:S01]  /*4350*/  LDS R21, [R16+0xc] ;  /* 0x00000c0010157984 */ /* 0x000ee20000000800 */
[----:B0-----:R-:W-:Y:S01]  /*4360*/  FADD R18, R18, -UR7 ;  /* 0x8000000712127e21 */ /* 0x001fe20008000000 */
[----:B-1----:R-:W-:-:S03]  /*4370*/  FADD R20, R19, -UR7 ;  /* 0x8000000713147e21 */ /* 0x002fc60008000000 */
[----:B------:R-:W-:Y:S01]  /*4380*/  FMUL R19, R18, 1.4426950216293334961 ;  /* 0x3fb8aa3b12137820 */ /* 0x000fe20000400000 */
[----:B--2---:R-:W-:-:S04]  /*4390*/  FADD R17, R17, -UR7 ;  /* 0x8000000711117e21 */ /* 0x004fc80008000000 */
[----:B------:R-:W-:Y:S01]  /*43a0*/  FSETP.GEU.AND P1, PT, R19, -126, PT ;  /* 0xc2fc00001300780b */ /* 0x000fe20003f2e000 */
[----:B---3--:R-:W-:Y:S01]  /*43b0*/  FADD R18, R21, -UR7 ;  /* 0x8000000715127e21 */ /* 0x008fe20008000000 */
[----:B------:R-:W-:Y:S01]  /*43c0*/  FMUL R17, R17, 1.4426950216293334961 ;  /* 0x3fb8aa3b11117820 */ /* 0x000fe20000400000 */
[----:B------:R-:W-:Y:S02]  /*43d0*/  FMUL R21, R20, 1.4426950216293334961 ;  /* 0x3fb8aa3b14157820 */ /* 0x000fe40000400000 */
[----:B------:R-:W-:Y:S02]  /*43e0*/  FMUL R23, R18, 1.4426950216293334961 ;  /* 0x3fb8aa3b12177820 */ /* 0x000fe40000400000 */
[----:B------:R-:W-:Y:S02]  /*43f0*/  FSETP.GEU.AND P0, PT, R17, -126, PT ;  /* 0xc2fc00001100780b */ /* 0x000fe40003f0e000 */
[----:B------:R-:W-:Y:S02]  /*4400*/  FSETP.GEU.AND P2, PT, R21, -126, PT ;  /* 0xc2fc00001500780b */ /* 0x000fe40003f4e000 */
[----:B------:R-:W-:-:S02]  /*4410*/  FSETP.GEU.AND P3, PT, R23, -126, PT ;  /* 0xc2fc00001700780b */ /* 0x000fc40003f6e000 */
[----:B------:R-:W-:-:S04]  /*4420*/  @!P1 FMUL R19, R19, 0.5 ;  /* 0x3f00000013139820 */ /* 0x000fc80000400000 */
[----:B------:R-:W0:Y:S03]  /*4430*/  MUFU.EX2 R20, R19 ;  /* 0x0000001300147308 */ /* 0x000e260000000800 */
[----:B------:R-:W-:Y:S02]  /*4440*/  @!P0 FMUL R17, R17, 0.5 ;  /* 0x3f00000011118820 */ /* 0x000fe40000400000 */
[----:B------:R-:W-:Y:S02]  /*4450*/  @!P2 FMUL R21, R21, 0.5 ;  /* 0x3f0000001515a820 */ /* 0x000fe40000400000 */
[----:B------:R-:W-:Y:S01]  /*4460*/  @!P3 FMUL R23, R23, 0.5 ;  /* 0x3f0000001717b820 */ /* 0x000fe20000400000 */
[----:B------:R-:W1:Y:S08]  /*4470*/  MUFU.EX2 R18, R17 ;  /* 0x0000001100127308 */ /* 0x000e700000000800 */
[----:B------:R-:W2:Y:S01]  /*4480*/  MUFU.EX2 R22, R21 ;  /* 0x0000001500167308 */ /* 0x000ea20000000800 */
[----:B0-----:R-:W-:-:S05]  /*4490*/  @!P1 FMUL R20, R20, R20 ;  /* 0x0000001414149220 */ /* 0x001fca0000400000 */
[----:B------:R0:W-:Y:S02]  /*44a0*/  STS [R16+0x4], R20 ;  /* 0x0000041410007388 */ /* 0x0001e40000000800 */
[----:B------:R-:W3:Y:S01]  /*44b0*/  MUFU.EX2 R24, R23 ;  /* 0x0000001700187308 */ /* 0x000ee20000000800 */
[----:B-1----:R-:W-:-:S04]  /*44c0*/  @!P0 FMUL R18, R18, R18 ;  /* 0x0000001212128220 */ /* 0x002fc80000400000 */
[----:B------:R-:W-:Y:S01]  /*44d0*/  FADD R15, R15, R18 ;  /* 0x000000120f0f7221 */ /* 0x000fe20000000000 */
[----:B------:R0:W-:Y:S01]  /*44e0*/  STS [R16], R18 ;  /* 0x0000001210007388 */ /* 0x0001e20000000800 */
[----:B--2---:R-:W-:Y:S02]  /*44f0*/  @!P2 FMUL R22, R22, R22 ;  /* 0x000000161616a220 */ /* 0x004fe40000400000 */
[----:B------:R-:W-:-:S03]  /*4500*/  FADD R15, R15, R20 ;  /* 0x000000140f0f7221 */ /* 0x000fc60000000000 */
[----:B------:R0:W-:Y:S01]  /*4510*/  STS [R16+0x8], R22 ;  /* 0x0000081610007388 */ /* 0x0001e20000000800 */
[----:B------:R-:W-:Y:S01]  /*4520*/  FADD R15, R15, R22 ;  /* 0x000000160f0f7221 */ /* 0x000fe20000000000 */
[----:B---3--:R-:W-:-:S04]  /*4530*/  @!P3 FMUL R24, R24, R24 ;  /* 0x000000181818b220 */ /* 0x008fc80000400000 */
[----:B------:R-:W-:Y:S01]  /*4540*/  FADD R15, R15, R24 ;  /* 0x000000180f0f7221 */ /* 0x000fe20000000000 */
[----:B------:R0:W-:Y:S06]  /*4550*/  STS [R16+0xc], R24 ;  /* 0x00000c1810007388 */ /* 0x0001ec0000000800 */
.L_x_48:
[----:B------:R-:W-:Y:S05]  /*4560*/  BRA.U !UP1, `(.L_x_47) ;  /* 0x0000000109907547 */ /* 0x000fea000b800000 */
[----:B------:R-:W-:Y:S02]  /*4570*/  UISETP.NE.AND UP0, UPT, UR30, URZ, UPT ;  /* 0x000000ff1e00728c */ /* 0x000fe4000bf05270 */
[----:B------:R-:W-:-:S07]  /*4580*/  UISETP.NE.AND UP1, UPT, UR11, URZ, UPT ;  /* 0x000000ff0b00728c */ /* 0x000fce000bf25270 */
[----:B------:R-:W-:Y:S05]  /*4590*/  BRA.U !UP0, `(.L_x_49) ;  /* 0x0000000108547547 */ /* 0x000fea000b800000 */
[----:B01----:R-:W-:Y:S01]  /*45a0*/  IMAD R16, R3, R8, UR6 ;  /* 0x0000000603107e24 */ /* 0x003fe2000f8e0208 */
[----:B------:R-:W-:-:S04]  /*45b0*/  UIADD3 UR6, UPT, UPT, UR6, 0x2, URZ ;  /* 0x0000000206067890 */ /* 0x000fc8000fffe0ff */
[----:B------:R-:W-:-:S05]  /*45c0*/  LEA R19, R16, UR31, 0x2 ;  /* 0x0000001f10137c11 */ /* 0x000fca000f8e10ff */
[----:B------:R-:W0:Y:S04]  /*45d0*/  LDS R16, [R19] ;  /* 0x0000000013107984 */ /* 0x000e280000000800 */
[----:B------:R-:W1:Y:S01]  /*45e0*/  LDS R17, [R19+0x4] ;  /* 0x0000040013117984 */ /* 0x000e620000000800 */
[----:B0-----:R-:W-:Y:S01]  /*45f0*/  FADD R16, R16, -UR7 ;  /* 0x8000000710107e21 */ /* 0x001fe20008000000 */
[----:B-1----:R-:W-:-:S03]  /*4600*/  FADD R17, R17, -UR7 ;  /* 0x8000000711117e21 */ /* 0x002fc60008000000 */
        /* <DEDUP_REMOVED lines=14> */
.L_x_49:
[----:B------:R-:W-:Y:S05]  /*46f0*/  BRA.U !UP1, `(.L_x_47) ;  /* 0x00000001092c7547 */ /* 0x000fea000b800000 */
[----:B------:R-:W-:-:S05]  /*4700*/  IMAD R8, R3, R8, UR6 ;  /* 0x0000000603087e24 */ /* 0x000fca000f8e0208 */
[----:B------:R-:W-:-:S05]  /*4710*/  LEA R8, R8, UR31, 0x2 ;  /* 0x0000001f08087c11 */ /* 0x000fca000f8e10ff */
[----:B01----:R-:W0:Y:S02]  /*4720*/  LDS R16, [R8] ;  /* 0x0000000008107984 */ /* 0x003e240000000800 */
[----:B0-----:R-:W-:-:S04]  /*4730*/  FADD R16, R16, -UR7 ;  /* 0x8000000710107e21 */ /* 0x001fc80008000000 */
[----:B------:R-:W-:-:S05]  /*4740*/  FMUL R16, R16, 1.4426950216293334961 ;  /* 0x3fb8aa3b10107820 */ /* 0x000fca0000400000 */
[----:B------:R-:W-:-:S13]  /*4750*/  FSETP.GEU.AND P0, PT, R16, -126, PT ;  /* 0xc2fc00001000780b */ /* 0x000fda0003f0e000 */
[----:B------:R-:W-:-:S04]  /*4760*/  @!P0 FMUL R16, R16, 0.5 ;  /* 0x3f00000010108820 */ /* 0x000fc80000400000 */
[----:B------:R-:W0:Y:S02]  /*4770*/  MUFU.EX2 R17, R16 ;  /* 0x0000001000117308 */ /* 0x000e240000000800 */
[----:B0-----:R-:W-:-:S04]  /*4780*/  @!P0 FMUL R17, R17, R17 ;  /* 0x0000001111118220 */ /* 0x001fc80000400000 */
[----:B------:R-:W-:Y:S01]  /*4790*/  FADD R15, R15, R17 ;  /* 0x000000110f0f7221 */ /* 0x000fe20000000000 */
[----:B------:R3:W-:Y:S06]  /*47a0*/  STS [R8], R17 ;  /* 0x0000001108007388 */ /* 0x0007ec0000000800 */
.L_x_47:
[C---:B---3-5:R-:W-:Y:S01]  /*47b0*/  FMNMX R8, R9.reuse, UR7, !PT ;  /* 0x0000000709087c09 */ /* 0x068fe2000f800000 */
[----:B------:R-:W3:Y:S04]  /*47c0*/  LDCU UR6, c[0x0][0x3a4] ;  /* 0x00007480ff0677ac */ /* 0x000ee80008000800 */
[----:B01----:R-:W-:Y:S01]  /*47d0*/  FADD R16, -R8, UR7 ;  /* 0x0000000708107e21 */ /* 0x003fe20008000100 */
[----:B------:R-:W-:Y:S01]  /*47e0*/  FADD R9, R9, -R8 ;  /* 0x8000000809097221 */ /* 0x000fe20000000000 */
[----:B------:R0:W-:Y:S01]  /*47f0*/  STG.E desc[UR14][R10.64], R8 ;  /* 0x000000080a007986 */ /* 0x0001e2000c10190e */
[----:B------:R-:W-:Y:S01]  /*4800*/  UIADD3 UR5, UPT, UPT, UR5, 0x1, URZ ;  /* 0x0000000105057890 */ /* 0x000fe2000fffe0ff */
[----:B------:R-:W-:Y:S01]  /*4810*/  FMUL R16, R16, 1.4426950216293334961 ;  /* 0x3fb8aa3b10107820 */ /* 0x000fe20000400000 */
[----:B------:R-:W-:-:S04]  /*4820*/  FMUL R9, R9, 1.4426950216293334961 ;  /* 0x3fb8aa3b09097820 */ /* 0x000fc80000400000 */
[----:B------:R-:W-:Y:S02]  /*4830*/  FSETP.GEU.AND P1, PT, R16, -126, PT ;  /* 0xc2fc00001000780b */ /* 0x000fe40003f2e000 */
[----:B------:R-:W-:Y:S01]  /*4840*/  FSETP.GEU.AND P0, PT, R9, -126, PT ;  /* 0xc2fc00000900780b */ /* 0x000fe20003f0e000 */
[----:B---3--:R-:W-:-:S10]  /*4850*/  UISETP.NE.AND UP0, UPT, UR5, UR6, UPT ;  /* 0x000000060500728c */ /* 0x008fd4000bf05270 */
[----:B------:R-:W-:Y:S02]  /*4860*/  @!P1 FMUL R16, R16, 0.5 ;  /* 0x3f00000010109820 */ /* 0x000fe40000400000 */
[----:B------:R-:W-:Y:S02]  /*4870*/  @!P0 FMUL R9, R9, 0.5 ;  /* 0x3f00000009098820 */ /* 0x000fe40000400000 */
[----:B--2---:R-:W1:Y:S08]  /*4880*/  MUFU.EX2 R18, R16 ;  /* 0x0000001000127308 */ /* 0x004e700000000800 */
[----:B------:R-:W2:Y:S01]  /*4890*/  MUFU.EX2 R17, R9 ;  /* 0x0000000900117308 */ /* 0x000ea20000000800 */
[----:B-1----:R-:W-:-:S04]  /*48a0*/  @!P1 FMUL R18, R18, R18 ;  /* 0x0000001212129220 */ /* 0x002fc80000400000 */
[----:B------:R-:W-:Y:S01]  /*48b0*/  FMUL R15, R18, R15 ;  /* 0x0000000f120f7220 */ /* 0x000fe20000400000 */
[----:B--2---:R-:W-:-:S04]  /*48c0*/  @!P0 FMUL R17, R17, R17 ;  /* 0x0000001111118220 */ /* 0x004fc80000400000 */
[----:B------:R-:W-:-:S05]  /*48d0*/  FFMA R15, R14, R17, R15 ;  /* 0x000000110e0f7223 */ /* 0x000fca000000000f */
[----:B------:R0:W-:Y:S01]  /*48e0*/  STG.E desc[UR14][R12.64], R15 ;  /* 0x0000000f0c007986 */ /* 0x0001e2000c10190e */
[----:B------:R-:W-:Y:S05]  /*48f0*/  BRA.U !UP0, `(.L_x_4) ;  /* 0x00000015088c7547 */ /* 0x000fea000b800000 */
[----:B------:R-:W-:Y:S05]  /*4900*/  BRA `(.L_x_50) ;  /* 0xfffffff000107947 */ /* 0x000fea000383ffff */
.L_x_39:
[----:B------:R-:W-:Y:S01]  /*4910*/  UISETP.GE.U32.AND UP0, UPT, UR7, 0x8, UPT ;  /* 0x000000080700788c */ /* 0x000fe2000bf06070 */
[----:B------:R-:W-:-:S08]  /*4920*/  UMOV UR5, URZ ;  /* 0x000000ff00057c82 */ /* 0x000fd00008000000 */
[----:B------:R-:W-:Y:S05]  /*4930*/  BRA.U !UP0, `(.L_x_51) ;  /* 0x0000000908c87547 */ /* 0x000fea000b800000 */
[----:B01----:R-:W0:Y:S01]  /*4940*/  LDC R13, c[0x0][0x3ac] ;  /* 0x0000eb00ff0d7b82 */ /* 0x003e220000000800 */
[----:B------:R-:W-:-:S07]  /*4950*/  UMOV UR5, URZ ;  /* 0x000000ff00057c82 */ /* 0x000fce0008000000 */
[----:B------:R-:W1:Y:S08]  /*4960*/  LDC.64 R8, c[0x0][0x3c0] ;  /* 0x0000f000ff087b82 */ /* 0x000e700000000a00 */
[----:B------:R-:W2:Y:S02]  /*4970*/  LDC.64 R10, c[0x0][0x3b8] ;  /* 0x0000ee00ff0a7b82 */ /* 0x000ea40000000a00 */
.L_x_52:
[----:B0---4-:R-:W-:-:S04]  /*4980*/  IMAD R19, R13, UR5, R4 ;  /* 0x000000050d137c24 */ /* 0x011fc8000f8e0204 */
[----:B-1----:R-:W-:-:S05]  /*4990*/  IMAD.WIDE R16, R19, 0x4, R8 ;  /* 0x0000000413107825 */ /* 0x002fca00078e0208 */
[----:B------:R-:W3:Y:S01]  /*49a0*/  LDG.E R12, desc[UR14][R16.64] ;  /* 0x0000000e100c7981 */ /* 0x000ee2000c1e1900 */
[----:B--2---:R-:W-:-:S05]  /*49b0*/  IMAD.WIDE R18, R19, 0x4, R10 ;  /* 0x0000000413127825 */ /* 0x004fca00078e020a */
[----:B------:R-:W2:Y:S01]  /*49c0*/  LDG.E R14, desc[UR14][R18.64] ;  /* 0x0000000e120e7981 */ /* 0x000ea2000c1e1900 */
[----:B---3--:R-:W-:-:S05]  /*49d0*/  FMNMX R23, R12, -INF , !PT ;  /* 0xff8000000c177809 */ /* 0x008fca0007800000 */
[----:B------:R-:W-:Y:S01]  /*49e0*/  FADD R15, -R23, -INF ;  /* 0xff800000170f7421 */ /* 0x000fe20000000100 */
[----:B------:R-:W-:Y:S01]  /*49f0*/  FADD R12, R12, -R23 ;  /* 0x800000170c0c7221 */ /* 0x000fe20000000000 */
[----:B------:R0:W-:Y:S02]  /*4a00*/  STG.E desc[UR14][R16.64], R23 ;  /* 0x0000001710007986 */ /* 0x0001e4000c10190e */
[----:B------:R-:W-:Y:S01]  /*4a10*/  FMUL R20, R15, 1.4426950216293334961 ;  /* 0x3fb8aa3b0f147820 */ /* 0x000fe20000400000 */
[----:B------:R-:W-:-:S04]  /*4a20*/  FMUL R12, R12, 1.4426950216293334961 ;  /* 0x3fb8aa3b0c0c7820 */ /* 0x000fc80000400000 */
[----:B------:R-:W-:Y:S02]  /*4a30*/  FSETP.GEU.AND P1, PT, R20, -126, PT ;  /* 0xc2fc00001400780b */ /* 0x000fe40003f2e000 */
[----:B------:R-:W-:-:S11]  /*4a40*/  FSETP.GEU.AND P0, PT, R12, -126, PT ;  /* 0xc2fc00000c00780b */ /* 0x000fd60003f0e000 */
[----:B------:R-:W-:Y:S02]  /*4a50*/  @!P1 FMUL R20, R20, 0.5 ;  /* 0x3f00000014149820 */ /* 0x000fe40000400000 */
[----:B------:R-:W-:Y:S02]  /*4a60*/  @!P0 FMUL R12, R12, 0.5 ;  /* 0x3f0000000c0c8820 */ /* 0x000fe40000400000 */
[----:B------:R-:W1:Y:S08]  /*4a70*/  MUFU.EX2 R21, R20 ;  /* 0x0000001400157308 */ /* 0x000e700000000800 */
[----:B------:R-:W3:Y:S01]  /*4a80*/  MUFU.EX2 R15, R12 ;  /* 0x0000000c000f7308 */ /* 0x000ee20000000800 */
[----:B-1----:R-:W-:-:S04]  /*4a90*/  @!P1 FMUL R21, R21, R21 ;  /* 0x0000001515159220 */ /* 0x002fc80000400000 */
[----:B------:R-:W-:Y:S01]  /*4aa0*/  FMUL R21, RZ, R21 ;  /* 0x00000015ff157220 */ /* 0x000fe20000400000 */
[----:B---3--:R-:W-:-:S04]  /*4ab0*/  @!P0 FMUL R15, R15, R15 ;  /* 0x0000000f0f0f8220 */ /* 0x008fc80000400000 */
[----:B--2---:R-:W-:Y:S01]  /*4ac0*/  FFMA R25, R14, R15, R21 ;  /* 0x0000000f0e197223 */ /* 0x004fe20000000015 */
[----:B------:R-:W-:-:S04]  /*4ad0*/  IMAD.WIDE R14, R13, 0x4, R16 ;  /* 0x000000040d0e7825 */ /* 0x000fc800078e0210 */
[----:B------:R1:W-:Y:S04]  /*4ae0*/  STG.E desc[UR14][R18.64], R25 ;  /* 0x0000001912007986 */ /* 0x0003e8000c10190e */
[----:B------:R-:W2:Y:S01]  /*4af0*/  LDG.E R22, desc[UR14][R14.64] ;  /* 0x0000000e0e167981 */ /* 0x000ea2000c1e1900 */
[----:B------:R-:W-:-:S05]  /*4b00*/  IMAD.WIDE R20, R13, 0x4, R18 ;  /* 0x000000040d147825 */ /* 0x000fca00078e0212 */
[----:B------:R-:W3:Y:S01]  /*4b10*/  LDG.E R24, desc[UR14][R20.64] ;  /* 0x0000000e14187981 */ /* 0x000ee2000c1e1900 */
[----:B--2---:R-:W-:-:S05]  /*4b20*/  FMNMX R27, R22, -INF , !PT ;  /* 0xff800000161b7809 */ /* 0x004fca0007800000 */
        /* <DEDUP_REMOVED lines=9> */
[----:B0-----:R-:W0:Y:S08]  /*4bc0*/  MUFU.EX2 R16, R12 ;  /* 0x0000000c00107308 */ /* 0x001e300000000800 */
[----:B------:R-:W4:Y:S01]  /*4bd0*/  MUFU.EX2 R17, R22 ;  /* 0x0000001600117308 */ /* 0x000f220000000800 */
[----:B0-----:R-:W-:-:S04]  /*4be0*/  @!P1 FMUL R16, R16, R16 ;  /* 0x0000001010109220 */ /* 0x001fc80000400000 */
[----:B-1----:R-:W-:Y:S01]  /*4bf0*/  FMUL R19, RZ, R16 ;  /* 0x00000010ff137220 */ /* 0x002fe20000400000 */
[----:B----4-:R-:W-:-:S04]  /*4c00*/  @!P0 FMUL R17, R17, R17 ;  /* 0x0000001111118220 */ /* 0x010fc80000400000 */
[----:B---3--:R-:W-:Y:S01]  /*4c10*/  FFMA R23, R24, R17, R19 ;  /* 0x0000001118177223 */ /* 0x008fe20000000013 */
[----:B------:R-:W-:-:S04]  /*4c20*/  IMAD.WIDE R16, R13, 0x4, R14 ;  /* 0x000000040d107825 */ /* 0x000fc800078e020e */
[----:B------:R0:W-:Y:S04]  /*4c30*/  STG.E desc[UR14][R20.64], R23 ;  /* 0x0000001714007986 */ /* 0x0001e8000c10190e */
[----:B------:R-:W3:Y:S01]  /*4c40*/  LDG.E R24, desc[UR14][R16.64] ;  /* 0x0000000e10187981 */ /* 0x000ee2000c1e1900 */
[----:B------:R-:W-:-:S05]  /*4c50*/  IMAD.WIDE R18, R13, 0x4, R20 ;  /* 0x000000040d127825 */ /* 0x000fca00078e0214 */
[----:B------:R-:W4:Y:S01]  /*4c60*/  LDG.E R12, desc[UR14][R18.64] ;  /* 0x0000000e120c7981 */ /* 0x000f22000c1e1900 */
        /* <DEDUP_REMOVED lines=10> */
[----:B--2---:R-:W2:Y:S08]  /*4d10*/  MUFU.EX2 R14, R22 ;  /* 0x00000016000e7308 */ /* 0x004eb00000000800 */
[----:B------:R-:W3:Y:S01]  /*4d20*/  MUFU.EX2 R15, R24 ;  /* 0x00000018000f7308 */ /* 0x000ee20000000800 */
[----:B--2---:R-:W-:-:S04]  /*4d30*/  @!P1 FMUL R14, R14, R14 ;  /* 0x0000000e0e0e9220 */ /* 0x004fc80000400000 */
[----:B0-----:R-:W-:Y:S01]  /*4d40*/  FMUL R21, RZ, R14 ;  /* 0x0000000eff157220 */ /* 0x001fe20000400000 */
[----:B---3--:R-:W-:-:S04]  /*4d50*/  @!P0 FMUL R15, R15, R15 ;  /* 0x0000000f0f0f8220 */ /* 0x008fc80000400000 */
[----:B----4-:R-:W-:Y:S01]  /*4d60*/  FFMA R23, R12, R15, R21 ;  /* 0x0000000f0c177223 */ /* 0x010fe20000000015 */
        /* <DEDUP_REMOVED lines=15> */
[----:B-1----:R-:W1:Y:S08]  /*4e60*/  MUFU.EX2 R16, R24 ;  /* 0x0000001800107308 */ /* 0x002e700000000800 */
[----:B------:R-:W4:Y:S01]  /*4e70*/  MUFU.EX2 R17, R12 ;  /* 0x0000000c00117308 */ /* 0x000f220000000800 */
[----:B-1----:R-:W-:-:S04]  /*4e80*/  @!P1 FMUL R16, R16, R16 ;  /* 0x0000001010109220 */ /* 0x002fc80000400000 */
[----:B0-----:R-:W-:Y:S01]  /*4e90*/  FMUL R19, RZ, R16 ;  /* 0x00000010ff137220 */ /* 0x001fe20000400000 */
        /* <DEDUP_REMOVED lines=70> */
[----:B------:R-:W-:Y:S02]  /*5300*/  ULOP3.LUT UR6, UR7, 0x7ffffff8, URZ, 0xc0, !UPT ;  /* 0x7ffffff807067892 */ /* 0x000fe4000f8ec0ff */
[----:B------:R-:W-:-:S04]  /*5310*/  UIADD3 UR5, UPT, UPT, UR5, 0x8, URZ ;  /* 0x0000000805057890 */ /* 0x000fc8000fffe0ff */
[----:B------:R-:W-:Y:S01]  /*5320*/  UISETP.NE.AND UP0, UPT, UR5, UR6, UPT ;  /* 0x000000060500728c */ /* 0x000fe2000bf05270 */
        /* <DEDUP_REMOVED lines=11> */
[----:B------:R-:W2:Y:S01]  /*53e0*/  MUFU.EX2 R17, R22 ;  /* 0x0000001600117308 */ /* 0x000ea20000000800 */
[----:B-1----:R-:W-:-:S04]  /*53f0*/  @!P1 FMUL R16, R16, R16 ;  /* 0x0000001010109220 */ /* 0x002fc80000400000 */
[----:B0-----:R-:W-:Y:S01]  /*5400*/  FMUL R19, RZ, R16 ;  /* 0x00000010ff137220 */ /* 0x001fe20000400000 */
[----:B--2---:R-:W-:-:S04]  /*5410*/  @!P0 FMUL R17, R17, R17 ;  /* 0x0000001111118220 */ /* 0x004fc80000400000 */
[----:B---3--:R-:W-:-:S05]  /*5420*/  FFMA R19, R24, R17, R19 ;  /* 0x0000001118137223 */ /* 0x008fca0000000013 */
[----:B------:R4:W-:Y:S01]  /*5430*/  STG.E desc[UR14][R20.64], R19 ;  /* 0x0000001314007986 */ /* 0x0009e2000c10190e */
[----:B------:R-:W-:Y:S05]  /*5440*/  BRA.U UP0, `(.L_x_52) ;  /* 0xfffffff5004c7547 */ /* 0x000fea000b83ffff */
[----:B------:R-:W-:-:S05]  /*5450*/  UMOV UR5, UR6 ;  /* 0x0000000600057c82 */ /* 0x000fca0008000000 */
.L_x_51:
[----:B------:R-:W-:-:S09]  /*5460*/  ULOP3.LUT UP0, UR6, UR7, 0x7, URZ, 0xc0, !UPT ;  /* 0x0000000707067892 */ /* 0x000fd2000f80c0ff */
[----:B------:R-:W-:Y:S05]  /*5470*/  BRA.U !UP0, `(.L_x_4) ;  /* 0x0000000908ac7547 */ /* 0x000fea000b800000 */
[----:B------:R-:W-:Y:S02]  /*5480*/  UIADD3 UR6, UPT, UPT, UR6, -0x1, URZ ;  /* 0xffffffff06067890 */ /* 0x000fe4000fffe0ff */
[----:B------:R-:W-:Y:S02]  /*5490*/  ULOP3.LUT UP1, UR12, UR7, 0x3, URZ, 0xc0, !UPT ;  /* 0x00000003070c7892 */ /* 0x000fe4000f82c0ff */
[----:B------:R-:W-:-:S09]  /*54a0*/  UISETP.GE.U32.AND UP0, UPT, UR6, 0x3, UPT ;  /* 0x000000030600788c */ /* 0x000fd2000bf06070 */
[----:B------:R-:W-:Y:S05]  /*54b0*/  BRA.U !UP0, `(.L_x_53) ;  /* 0x0000000508647547 */ /* 0x000fea000b800000 */
[----:B------:R-:W4:Y:S08]  /*54c0*/  LDC R11, c[0x0][0x3ac] ;  /* 0x0000eb00ff0b7b82 */ /* 0x000f300000000800 */
[----:B------:R-:W2:Y:S08]  /*54d0*/  LDC.64 R8, c[0x0][0x3c0] ;  /* 0x0000f000ff087b82 */ /* 0x000eb00000000a00 */
[----:B01----:R-:W0:Y:S01]  /*54e0*/  LDC.64 R12, c[0x0][0x3b8] ;  /* 0x0000ee00ff0c7b82 */ /* 0x003e220000000a00 */
[----:B----4-:R-:W-:-:S04]  /*54f0*/  IMAD R15, R11, UR5, R4 ;  /* 0x000000050b0f7c24 */ /* 0x010fc8000f8e0204 */
[----:B--2---:R-:W-:-:S05]  /*5500*/  IMAD.WIDE R8, R15, 0x4, R8 ;  /* 0x000000040f087825 */ /* 0x004fca00078e0208 */
[----:B------:R-:W2:Y:S01]  /*5510*/  LDG.E R10, desc[UR14][R8.64] ;  /* 0x0000000e080a7981 */ /* 0x000ea2000c1e1900 */
[----:B0-----:R-:W-:-:S05]  /*5520*/  IMAD.WIDE R12, R15, 0x4, R12 ;  /* 0x000000040f0c7825 */ /* 0x001fca00078e020c */
        /* <DEDUP_REMOVED lines=12> */
[----:B------:R-:W2:Y:S01]  /*55f0*/  MUFU.EX2 R15, R10 ;  /* 0x0000000a000f7308 */ /* 0x000ea20000000800 */
[----:B-1----:R-:W-:-:S04]  /*5600*/  @!P1 FMUL R17, R17, R17 ;  /* 0x0000001111119220 */ /* 0x002fc80000400000 */
[----:B------:R-:W-:Y:S01]  /*5610*/  FMUL R17, RZ, R17 ;  /* 0x00000011ff117220 */ /* 0x000fe20000400000 */
[----:B--2---:R-:W-:-:S04]  /*5620*/  @!P0 FMUL R15, R15, R15 ;  /* 0x0000000f0f0f8220 */ /* 0x004fc80000400000 */
[----:B---3--:R-:W-:Y:S01]  /*5630*/  FFMA R21, R14, R15, R17 ;  /* 0x0000000f0e157223 */ /* 0x008fe20000000011 */
        /* <DEDUP_REMOVED lines=47> */
[----:B------:R-:W-:Y:S01]  /*5930*/  UIADD3 UR5, UPT, UPT, UR5, 0x4, URZ ;  /* 0x0000000405057890 */ /* 0x000fe2000fffe0ff */
        /* <DEDUP_REMOVED lines=15> */
[----:B---3--:R-:W-:-:S05]  /*5a30*/  FFMA R13, R18, R9, R13 ;  /* 0x00000009120d7223 */ /* 0x008fca000000000d */
[----:B------:R2:W-:Y:S02]  /*5a40*/  STG.E desc[UR14][R10.64], R13 ;  /* 0x0000000d0a007986 */ /* 0x0005e4000c10190e */
.L_x_53:
[----:B------:R-:W-:Y:S05]  /*5a50*/  BRA.U !UP1, `(.L_x_4) ;  /* 0x0000000509347547 */ /* 0x000fea000b800000 */
[----:B------:R-:W-:Y:S02]  /*5a60*/  UISETP.NE.AND UP0, UPT, UR12, 0x1, UPT ;  /* 0x000000010c00788c */ /* 0x000fe4000bf05270 */
[----:B------:R-:W-:-:S04]  /*5a70*/  ULOP3.LUT UR6, UR7, 0x1, URZ, 0xc0, !UPT ;  /* 0x0000000107067892 */ /* 0x000fc8000f8ec0ff */
[----:B------:R-:W-:-:S03]  /*5a80*/  UISETP.NE.U32.AND UP1, UPT, UR6, 0x1, UPT ;  /* 0x000000010600788c */ /* 0x000fc6000bf25070 */
[----:B------:R-:W-:Y:S08]  /*5a90*/  BRA.U !UP0, `(.L_x_54) ;  /* 0x0000000108bc7547 */ /* 0x000ff0000b800000 */
[----:B0-2-4-:R-:W1:Y:S08]  /*5aa0*/  LDC R15, c[0x0][0x3ac] ;  /* 0x0000eb00ff0f7b82 */ /* 0x015e700000000800 */
[----:B------:R-:W0:Y:S08]  /*5ab0*/  LDC.64 R8, c[0x0][0x3c0] ;  /* 0x0000f000ff087b82 */ /* 0x000e300000000a00 */
[----:B------:R-:W2:Y:S01]  /*5ac0*/  LDC.64 R10, c[0x0][0x3b8] ;  /* 0x0000ee00ff0a7b82 */ /* 0x000ea20000000a00 */
[----:B-1----:R-:W-:-:S04]  /*5ad0*/  IMAD R13, R15, UR5, R4 ;  /* 0x000000050f0d7c24 */ /* 0x002fc8000f8e0204 */
[----:B0-----:R-:W-:-:S05]  /*5ae0*/  IMAD.WIDE R8, R13, 0x4, R8 ;  /* 0x000000040d087825 */ /* 0x001fca00078e0208 */
        /* <DEDUP_REMOVED lines=40> */
[----:B---3--:R-:W-:-:S05]  /*5d70*/  FFMA R11, R20, R9, R11 ;  /* 0x00000009140b7223 */ /* 0x008fca000000000b */
[----:B------:R2:W-:Y:S02]  /*5d80*/  STG.E desc[UR14][R14.64], R11 ;  /* 0x0000000b0e007986 */ /* 0x0005e4000c10190e */
.L_x_54:
[----:B------:R-:W-:Y:S05]  /*5d90*/  BRA.U UP1, `(.L_x_4) ;  /* 0x0000000101647547 */ /* 0x000fea000b800000 */
[----:B012---:R-:W0:Y:S08]  /*5da0*/  LDC R13, c[0x0][0x3ac] ;  /* 0x0000eb00ff0d7b82 */ /* 0x007e300000000800 */
[----:B------:R-:W1:Y:S08]  /*5db0*/  LDC.64 R8, c[0x0][0x3c0] ;  /* 0x0000f000ff087b82 */ /* 0x000e700000000a00 */
[----:B------:R-:W2:Y:S01]  /*5dc0*/  LDC.64 R10, c[0x0][0x3b8] ;  /* 0x0000ee00ff0a7b82 */ /* 0x000ea20000000a00 */
[----:B0-----:R-:W-:-:S04]  /*5dd0*/  IMAD R13, R13, UR5, R4 ;  /* 0x000000050d0d7c24 */ /* 0x001fc8000f8e0204 */
[----:B-1----:R-:W-:-:S05]  /*5de0*/  IMAD.WIDE R8, R13, 0x4, R8 ;  /* 0x000000040d087825 */ /* 0x002fca00078e0208 */
[----:B------:R-:W4:Y:S01]  /*5df0*/  LDG.E R12, desc[UR14][R8.64] ;  /* 0x0000000e080c7981 */ /* 0x000f22000c1e1900 */
[----:B--2---:R-:W-:-:S05]  /*5e00*/  IMAD.WIDE R10, R13, 0x4, R10 ;  /* 0x000000040d0a7825 */ /* 0x004fca00078e020a */
[----:B------:R-:W2:Y:S01]  /*5e10*/  LDG.E R13, desc[UR14][R10.64] ;  /* 0x0000000e0a0d7981 */ /* 0x000ea2000c1e1900 */
[----:B----4-:R-:W-:-:S05]  /*5e20*/  FMNMX R15, R12, -INF , !PT ;  /* 0xff8000000c0f7809 */ /* 0x010fca0007800000 */
        /* <DEDUP_REMOVED lines=14> */
[----:B--2---:R-:W-:-:S05]  /*5f10*/  FFMA R13, R13, R14, R18 ;  /* 0x0000000e0d0d7223 */ /* 0x004fca0000000012 */
[----:B------:R0:W-:Y:S02]  /*5f20*/  STG.E desc[UR14][R10.64], R13 ;  /* 0x0000000d0a007986 */ /* 0x0001e4000c10190e */
.L_x_4:
[----:B------:R-:W5:Y:S01]  /*5f30*/  LDCU UR5, c[0x0][0x3a0] ;  /* 0x00007400ff0577ac */ /* 0x000f620008000800 */
[----:B------:R-:W-:-:S04]  /*5f40*/  UIADD3 UR4, UPT, UPT, UR4, 0x1, URZ ;  /* 0x0000000104047890 */ /* 0x000fc8000fffe0ff */
[----:B-----5:R-:W-:Y:S01]  /*5f50*/  UISETP.NE.AND UP0, UPT, UR4, UR5, UPT ;  /* 0x000000050400728c */ /* 0x020fe2000bf05270 */
[----:B------:R-:W-:Y:S08]  /*5f60*/  BAR.SYNC.DEFER_BLOCKING 0x0 ;  /* 0x0000000000007b1d */ /* 0x000ff00000010000 */
[----:B------:R-:W-:Y:S05]  /*5f70*/  BRA.U UP0, `(.L_x_55) ;  /* 0xffffffa100fc7547 */ /* 0x000fea000b83ffff */
[----:B------:R-:W-:Y:S05]  /*5f80*/  EXIT ;  /* 0x000000000000794d */ /* 0x000fea0003800000 */
        .weak           $__internal_0_$__cuda_sm20_rcp_rn_f32_slowpath
        .type           $__internal_0_$__cuda_sm20_rcp_rn_f32_slowpath,@function
        .size           $__internal_0_$__cuda_sm20_rcp_rn_f32_slowpath,(.L_x_61 - $__internal_0_$__cuda_sm20_rcp_rn_f32_slowpath)
$__internal_0_$__cuda_sm20_rcp_rn_f32_slowpath:
[----:B------:R-:W-:Y:S01]  /*5f90*/  SHF.L.U32 R16, R19, 0x1, RZ ;  /* 0x0000000113107819 */ /* 0x000fe200000006ff */
[----:B------:R-:W-:Y:S03]  /*5fa0*/  BSSY.RECONVERGENT B1, `(.L_x_56) ;  /* 0x0000030000017945 */ /* 0x000fe60003800200 */
[----:B------:R-:W-:-:S04]  /*5fb0*/  SHF.R.U32.HI R16, RZ, 0x18, R16 ;  /* 0x00000018ff107819 */ /* 0x000fc80000011610 */
[----:B------:R-:W-:-:S13]  /*5fc0*/  ISETP.NE.U32.AND P0, PT, R16, RZ, PT ;  /* 0x000000ff1000720c */ /* 0x000fda0003f05070 */
[----:B------:R-:W-:Y:S05]  /*5fd0*/  @P0 BRA `(.L_x_57) ;  /* 0x0000000000280947 */ /* 0x000fea0003800000 */
[----:B------:R-:W-:-:S04]  /*5fe0*/  SHF.L.U32 R16, R19, 0x1, RZ ;  /* 0x0000000113107819 */ /* 0x000fc800000006ff */
[----:B------:R-:W-:-:S13]  /*5ff0*/  ISETP.NE.AND P0, PT, R16, RZ, PT ;  /* 0x000000ff1000720c */ /* 0x000fda0003f05270 */
[----:B------:R-:W-:Y:S01]  /*6000*/  @P0 FFMA R20, R19, 1.84467440737095516160e+19, RZ ;  /* 0x5f80000013140823 */ /* 0x000fe200000000ff */
[----:B------:R-:W-:Y:S08]  /*6010*/  @!P0 MUFU.RCP R17, R19 ;  /* 0x0000001300118308 */ /* 0x000ff00000001000 */
[----:B------:R-:W0:Y:S02]  /*6020*/  @P0 MUFU.RCP R21, R20 ;  /* 0x0000001400150308 */ /* 0x000e240000001000 */
[----:B0-----:R-:W-:-:S04]  /*6030*/  @P0 FFMA R16, R20, R21, -1 ;  /* 0xbf80000014100423 */ /* 0x001fc80000000015 */
[----:B------:R-:W-:-:S04]  /*6040*/  @P0 FADD.FTZ R16, -R16, -RZ ;  /* 0x800000ff10100221 */ /* 0x000fc80000010100 */
[----:B------:R-:W-:-:S04]  /*6050*/  @P0 FFMA R16, R21, R16, R21 ;  /* 0x0000001015100223 */ /* 0x000fc80000000015 */
[----:B------:R-:W-:Y:S01]  /*6060*/  @P0 FFMA R17, R16, 1.84467440737095516160e+19, RZ ;  /* 0x5f80000010110823 */ /* 0x000fe200000000ff */
[----:B------:R-:W-:Y:S06]  /*6070*/  BRA `(.L_x_58) ;  /* 0x0000000000887947 */ /* 0x000fec0003800000 */
.L_x_57:
[----:B------:R-:W-:-:S04]  /*6080*/  IADD3 R17, PT, PT, R16, -0xfd, RZ ;  /* 0xffffff0310117810 */ /* 0x000fc80007ffe0ff */
[----:B------:R-:W-:-:S13]  /*6090*/  ISETP.GT.U32.AND P0, PT, R17, 0x1, PT ;  /* 0x000000011100780c */ /* 0x000fda0003f04070 */
[----:B------:R-:W-:Y:S05]  /*60a0*/  @P0 BRA `(.L_x_59) ;  /* 0x0000000000780947 */ /* 0x000fea0003800000 */
[----:B------:R-:W-:Y:S01]  /*60b0*/  LOP3.LUT R20, R19, 0x7fffff, RZ, 0xc0, !PT ;  /* 0x007fffff13147812 */ /* 0x000fe200078ec0ff */
[----:B------:R-:W-:-:S03]  /*60c0*/  HFMA2 R24, -RZ, RZ, 0, 1.78813934326171875e-07 ;  /* 0x00000003ff187431 */ /* 0x000fc600000001ff */
[----:B------:R-:W-:-:S04]  /*60d0*/  LOP3.LUT R20, R20, 0x3f800000, RZ, 0xfc, !PT ;  /* 0x3f80000014147812 */ /* 0x000fc800078efcff */
[----:B------:R-:W0:Y:S01]  /*60e0*/  MUFU.RCP R21, R20 ;  /* 0x0000001400157308 */ /* 0x000e220000001000 */
[----:B------:R-:W-:Y:S01]  /*60f0*/  SHF.L.U32 R25, R24, R17, RZ ;  /* 0x0000001118197219 */ /* 0x000fe200000006ff */
[----:B0-----:R-:W-:-:S04]  /*6100*/  FFMA R22, R20, R21, -1 ;  /* 0xbf80000014167423 */ /* 0x001fc80000000015 */
[----:B------:R-:W-:-:S04]  /*6110*/  FADD.FTZ R22, -R22, -RZ ;  /* 0x800000ff16167221 */ /* 0x000fc80000010100 */
[CCC-:B------:R-:W-:Y:S01]  /*6120*/  FFMA.RM R23, R21.reuse, R22.reuse, R21.reuse ;  /* 0x0000001615177223 */ /* 0x1c0fe20000004015 */
[----:B------:R-:W-:-:S04]  /*6130*/  FFMA.RP R22, R21, R22, R21 ;  /* 0x0000001615167223 */ /* 0x000fc80000008015 */
[C---:B------:R-:W-:Y:S02]  /*6140*/  LOP3.LUT R21, R23.reuse, 0x7fffff, RZ, 0xc0, !PT ;  /* 0x007fffff17157812 */ /* 0x040fe400078ec0ff */
[----:B------:R-:W-:Y:S02]  /*6150*/  FSETP.NEU.FTZ.AND P0, PT, R23, R22, PT ;  /* 0x000000161700720b */ /* 0x000fe40003f1d000 */
[----:B------:R-:W-:Y:S02]  /*6160*/  LOP3.LUT R22, R21, 0x800000, RZ, 0xfc, !PT ;  /* 0x0080000015167812 */ /* 0x000fe400078efcff */
[----:B------:R-:W-:Y:S02]  /*6170*/  SEL R21, RZ, 0xffffffff, !P0 ;  /* 0xffffffffff157807 */ /* 0x000fe40004000000 */
[----:B------:R-:W-:Y:S02]  /*6180*/  LOP3.LUT R20, R25, R22, RZ, 0xc0, !PT ;  /* 0x0000001619147212 */ /* 0x000fe400078ec0ff */
[----:B------:R-:W-:-:S02]  /*6190*/  IADD3 R21, PT, PT, -R21, RZ, RZ ;  /* 0x000000ff15157210 */ /* 0x000fc40007ffe1ff */
[-C--:B------:R-:W-:Y:S02]  /*61a0*/  SHF.R.U32.HI R20, RZ, R17.reuse, R20 ;  /* 0x00000011ff147219 */ /* 0x080fe40000011614 */
[----:B------:R-:W-:Y:S02]  /*61b0*/  LOP3.LUT P1, RZ, R21, R17, R22, 0xf8, !PT ;  /* 0x0000001115ff7212 */ /* 0x000fe4000782f816 */
[C---:B------:R-:W-:Y:S02]  /*61c0*/  LOP3.LUT P0, RZ, R20.reuse, 0x1, RZ, 0xc0, !PT ;  /* 0x0000000114ff7812 */ /* 0x040fe4000780c0ff */
[----:B------:R-:W-:-:S04]  /*61d0*/  LOP3.LUT P2, RZ, R20, 0x2, RZ, 0xc0, !PT ;  /* 0x0000000214ff7812 */ /* 0x000fc8000784c0ff */
[----:B------:R-:W-:Y:S02]  /*61e0*/  PLOP3.LUT P0, PT, P0, P1, P2, 0xe0, 0x0 ;  /* 0x000000000000781c */ /* 0x000fe40000703c20 */
[----:B------:R-:W-:Y:S02]  /*61f0*/  LOP3.LUT P1, RZ, R19, 0x7fffff, RZ, 0xc0, !PT ;  /* 0x007fffff13ff7812 */ /* 0x000fe4000782c0ff */
[----:B------:R-:W-:-:S04]  /*6200*/  SEL R17, RZ, 0x1, !P0 ;  /* 0x00000001ff117807 */ /* 0x000fc80004000000 */
[----:B------:R-:W-:-:S04]  /*6210*/  IADD3 R17, PT, PT, -R17, RZ, RZ ;  /* 0x000000ff11117210 */ /* 0x000fc80007ffe1ff */
[----:B------:R-:W-:Y:S02]  /*6220*/  ISETP.GE.AND P0, PT, R17, RZ, PT ;  /* 0x000000ff1100720c */ /* 0x000fe40003f06270 */
[----:B------:R-:W-:-:S04]  /*6230*/  IADD3 R17, PT, PT, R16, -0xfc, RZ ;  /* 0xffffff0410117810 */ /* 0x000fc80007ffe0ff */
[----:B------:R-:W-:-:S07]  /*6240*/  SHF.R.U32.HI R22, RZ, R17, R22 ;  /* 0x00000011ff167219 */ /* 0x000fce0000011616 */
[----:B------:R-:W-:-:S04]  /*6250*/  @!P0 IADD3 R22, PT, PT, R22, 0x1, RZ ;  /* 0x0000000116168810 */ /* 0x000fc80007ffe0ff */
[----:B------:R-:W-:-:S04]  /*6260*/  @!P1 SHF.L.U32 R22, R22, 0x1, RZ ;  /* 0x0000000116169819 */ /* 0x000fc800000006ff */
[----:B------:R-:W-:Y:S01]  /*6270*/  LOP3.LUT R17, R22, 0x80000000, R19, 0xf8, !PT ;  /* 0x8000000016117812 */ /* 0x000fe200078ef813 */
[----:B------:R-:W-:Y:S06]  /*6280*/  BRA `(.L_x_58) ;  /* 0x0000000000047947 */ /* 0x000fec0003800000 */
.L_x_59:
[----:B------:R0:W1:Y:S02]  /*6290*/  MUFU.RCP R17, R19 ;  /* 0x0000001300117308 */ /* 0x0000640000001000 */
.L_x_58:
[----:B------:R-:W-:Y:S05]  /*62a0*/  BSYNC.RECONVERGENT B1 ;  /* 0x0000000000017941 */ /* 0x000fea0003800200 */
.L_x_56:
[----:B-1----:R-:W-:Y:S01]  /*62b0*/  MOV R20, R17 ;  /* 0x0000001100147202 */ /* 0x002fe20000000f00 */
[----:B------:R-:W-:Y:S01]  /*62c0*/  HFMA2 R17, -RZ, RZ, 0, 0 ;  /* 0x00000000ff117431 */ /* 0x000fe200000001ff */
[----:B------:R-:W-:-:S04]  /*62d0*/  MOV R16, R18 ;  /* 0x0000001200107202 */ /* 0x000fc80000000f00 */
[----:B0-----:R-:W-:Y:S05]  /*62e0*/  RET.REL.NODEC R16 `(_Z27flash_attn_2_fwd_f32_kernelPKfS0_S0_iiiiiifPfS1_S1_) ;  /* 0xffffff9c10447950 */ /* 0x001fea0003c3ffff */
.L_x_60:
[----:B------:R-:W-:-:S00]  /*62f0*/  BRA `(.L_x_60) ;  /* 0xfffffffc00fc7947 */ /* 0x000fc0000383ffff */
[----:B------:R-:W-:-:S00]  /*6300*/  NOP ;  /* 0x0000000000007918 */ /* 0x000fc00000000000 */
[----:B------:R-:W-:-:S00]  /*6310*/  NOP ;  /* 0x0000000000007918 */ /* 0x000fc00000000000 */
[----:B------:R-:W-:-:S00]  /*6320*/  NOP ;  /* 0x0000000000007918 */ /* 0x000fc00000000000 */
[----:B------:R-:W-:-:S00]  /*6330*/  NOP ;  /* 0x0000000000007918 */ /* 0x000fc00000000000 */
[----:B------:R-:W-:-:S00]  /*6340*/  NOP ;  /* 0x0000000000007918 */ /* 0x000fc00000000000 */
[----:B------:R-:W-:-:S00]  /*6350*/  NOP ;  /* 0x0000000000007918 */ /* 0x000fc00000000000 */
[----:B------:R-:W-:-:S00]  /*6360*/  NOP ;  /* 0x0000000000007918 */ /* 0x000fc00000000000 */
[----:B------:R-:W-:-:S00]  /*6370*/  NOP ;  /* 0x0000000000007918 */ /* 0x000fc00000000000 */
.L_x_61:


//--------------------- .nv.shared._Z27flash_attn_2_fwd_f32_kernelPKfS0_S0_iiiiiifPfS1_S1_ --------------------------
	.section	.nv.shared._Z27flash_attn_2_fwd_f32_kernelPKfS0_S0_iiiiiifPfS1_S1_,"aw",@nobits
	.sectionflags	@""
	.align	16
	.zero		1024


//--------------------- .nv.shared.reserved.0     --------------------------
	.section	.nv.shared.reserved.0,"aw",@nobits
	.weak		__nv_reservedSMEM_offset_0_alias
	.size		__nv_reservedSMEM_offset_0_alias, 0, 64
	.other		__nv_reservedSMEM_offset_0_alias,@"STO_CUDA_RESERVED_SHARED STV_DEFAULT"
__nv_reservedSMEM_offset_0_alias:
	.zero		0
	.zero		64


//--------------------- .nv.constant0._Z27flash_attn_2_fwd_f32_kernelPKfS0_S0_iiiiiifPfS1_S1_ --------------------------
	.section	.nv.constant0._Z27flash_attn_2_fwd_f32_kernelPKfS0_S0_iiiiiifPfS1_S1_,"a",@progbits
	.sectionflags	@""
	.align	4
.nv.constant0._Z27flash_attn_2_fwd_f32_kernelPKfS0_S0_iiiiiifPfS1_S1_:
	.zero		976


//--------------------- SYMBOLS --------------------------

	.type		.nv.reservedSmem.offset0,@object
	.size		.nv.reservedSmem.offset0,0x4
	.type		.nv.reservedSmem.cap,@object
	.size		.nv.reservedSmem.cap,0x4
